//
// Generated by NVIDIA NVVM Compiler
//
// Compiler Build ID: CL-36424714
// Cuda compilation tools, release 13.0, V13.0.88
// Based on NVVM 20.0.0
//

.version 9.0
.target sm_100
.address_size 64

	// .globl	_Z10kFill_withPffi

.visible .entry _Z10kFill_withPffi(
	.param .u64 .ptr .align 1 _Z10kFill_withPffi_param_0,
	.param .f32 _Z10kFill_withPffi_param_1,
	.param .u32 _Z10kFill_withPffi_param_2
)
{
	.reg .pred 	%p<3>;
	.reg .b32 	%r<11>;
	.reg .b32 	%f<2>;
	.reg .b64 	%rd<5>;

	ld.param.u64 	%rd2, [_Z10kFill_withPffi_param_0];
	ld.param.f32 	%f1, [_Z10kFill_withPffi_param_1];
	ld.param.u32 	%r6, [_Z10kFill_withPffi_param_2];
	mov.u32 	%r1, %ntid.x;
	mov.u32 	%r7, %ctaid.x;
	mov.u32 	%r8, %tid.x;
	mad.lo.s32 	%r10, %r7, %r1, %r8;
	setp.ge.u32 	%p1, %r10, %r6;
	@%p1 bra 	$L__BB0_3;
	mov.u32 	%r9, %nctaid.x;
	mul.lo.s32 	%r3, %r1, %r9;
	cvta.to.global.u64 	%rd1, %rd2;
$L__BB0_2:
	mul.wide.u32 	%rd3, %r10, 4;
	add.s64 	%rd4, %rd1, %rd3;
	st.global.f32 	[%rd4], %f1;
	add.s32 	%r10, %r10, %r3;
	setp.lt.u32 	%p2, %r10, %r6;
	@%p2 bra 	$L__BB0_2;
$L__BB0_3:
	ret;

}
	// .globl	_Z4kAddPfS_S_i
.visible .entry _Z4kAddPfS_S_i(
	.param .u64 .ptr .align 1 _Z4kAddPfS_S_i_param_0,
	.param .u64 .ptr .align 1 _Z4kAddPfS_S_i_param_1,
	.param .u64 .ptr .align 1 _Z4kAddPfS_S_i_param_2,
	.param .u32 _Z4kAddPfS_S_i_param_3
)
{
	.reg .pred 	%p<3>;
	.reg .b32 	%r<11>;
	.reg .b32 	%f<4>;
	.reg .b64 	%rd<11>;

	ld.param.u64 	%rd4, [_Z4kAddPfS_S_i_param_0];
	ld.param.u64 	%rd5, [_Z4kAddPfS_S_i_param_1];
	ld.param.u64 	%rd6, [_Z4kAddPfS_S_i_param_2];
	ld.param.u32 	%r6, [_Z4kAddPfS_S_i_param_3];
	mov.u32 	%r1, %ntid.x;
	mov.u32 	%r7, %ctaid.x;
	mov.u32 	%r8, %tid.x;
	mad.lo.s32 	%r10, %r7, %r1, %r8;
	setp.ge.u32 	%p1, %r10, %r6;
	@%p1 bra 	$L__BB1_3;
	mov.u32 	%r9, %nctaid.x;
	mul.lo.s32 	%r3, %r1, %r9;
	cvta.to.global.u64 	%rd1, %rd4;
	cvta.to.global.u64 	%rd2, %rd5;
	cvta.to.global.u64 	%rd3, %rd6;
$L__BB1_2:
	mul.wide.u32 	%rd7, %r10, 4;
	add.s64 	%rd8, %rd1, %rd7;
	ld.global.f32 	%f1, [%rd8];
	add.s64 	%rd9, %rd2, %rd7;
	ld.global.f32 	%f2, [%rd9];
	add.f32 	%f3, %f1, %f2;
	add.s64 	%rd10, %rd3, %rd7;
	st.global.f32 	[%rd10], %f3;
	add.s32 	%r10, %r10, %r3;
	setp.lt.u32 	%p2, %r10, %r6;
	@%p2 bra 	$L__BB1_2;
$L__BB1_3:
	ret;

}
	// .globl	_Z4kMulPfS_S_i
.visible .entry _Z4kMulPfS_S_i(
	.param .u64 .ptr .align 1 _Z4kMulPfS_S_i_param_0,
	.param .u64 .ptr .align 1 _Z4kMulPfS_S_i_param_1,
	.param .u64 .ptr .align 1 _Z4kMulPfS_S_i_param_2,
	.param .u32 _Z4kMulPfS_S_i_param_3
)
{
	.reg .pred 	%p<3>;
	.reg .b32 	%r<11>;
	.reg .b32 	%f<4>;
	.reg .b64 	%rd<11>;

	ld.param.u64 	%rd4, [_Z4kMulPfS_S_i_param_0];
	ld.param.u64 	%rd5, [_Z4kMulPfS_S_i_param_1];
	ld.param.u64 	%rd6, [_Z4kMulPfS_S_i_param_2];
	ld.param.u32 	%r6, [_Z4kMulPfS_S_i_param_3];
	mov.u32 	%r1, %ntid.x;
	mov.u32 	%r7, %ctaid.x;
	mov.u32 	%r8, %tid.x;
	mad.lo.s32 	%r10, %r7, %r1, %r8;
	setp.ge.u32 	%p1, %r10, %r6;
	@%p1 bra 	$L__BB2_3;
	mov.u32 	%r9, %nctaid.x;
	mul.lo.s32 	%r3, %r1, %r9;
	cvta.to.global.u64 	%rd1, %rd4;
	cvta.to.global.u64 	%rd2, %rd5;
	cvta.to.global.u64 	%rd3, %rd6;
$L__BB2_2:
	mul.wide.u32 	%rd7, %r10, 4;
	add.s64 	%rd8, %rd1, %rd7;
	ld.global.f32 	%f1, [%rd8];
	add.s64 	%rd9, %rd2, %rd7;
	ld.global.f32 	%f2, [%rd9];
	mul.f32 	%f3, %f1, %f2;
	add.s64 	%rd10, %rd3, %rd7;
	st.global.f32 	[%rd10], %f3;
	add.s32 	%r10, %r10, %r3;
	setp.lt.u32 	%p2, %r10, %r6;
	@%p2 bra 	$L__BB2_2;
$L__BB2_3:
	ret;

}
	// .globl	_Z4kSubPfS_S_i
.visible .entry _Z4kSubPfS_S_i(
	.param .u64 .ptr .align 1 _Z4kSubPfS_S_i_param_0,
	.param .u64 .ptr .align 1 _Z4kSubPfS_S_i_param_1,
	.param .u64 .ptr .align 1 _Z4kSubPfS_S_i_param_2,
	.param .u32 _Z4kSubPfS_S_i_param_3
)
{
	.reg .pred 	%p<3>;
	.reg .b32 	%r<11>;
	.reg .b32 	%f<4>;
	.reg .b64 	%rd<11>;

	ld.param.u64 	%rd4, [_Z4kSubPfS_S_i_param_0];
	ld.param.u64 	%rd5, [_Z4kSubPfS_S_i_param_1];
	ld.param.u64 	%rd6, [_Z4kSubPfS_S_i_param_2];
	ld.param.u32 	%r6, [_Z4kSubPfS_S_i_param_3];
	mov.u32 	%r1, %ntid.x;
	mov.u32 	%r7, %ctaid.x;
	mov.u32 	%r8, %tid.x;
	mad.lo.s32 	%r10, %r7, %r1, %r8;
	setp.ge.u32 	%p1, %r10, %r6;
	@%p1 bra 	$L__BB3_3;
	mov.u32 	%r9, %nctaid.x;
	mul.lo.s32 	%r3, %r1, %r9;
	cvta.to.global.u64 	%rd1, %rd4;
	cvta.to.global.u64 	%rd2, %rd5;
	cvta.to.global.u64 	%rd3, %rd6;
$L__BB3_2:
	mul.wide.u32 	%rd7, %r10, 4;
	add.s64 	%rd8, %rd1, %rd7;
	ld.global.f32 	%f1, [%rd8];
	add.s64 	%rd9, %rd2, %rd7;
	ld.global.f32 	%f2, [%rd9];
	sub.f32 	%f3, %f1, %f2;
	add.s64 	%rd10, %rd3, %rd7;
	st.global.f32 	[%rd10], %f3;
	add.s32 	%r10, %r10, %r3;
	setp.lt.u32 	%p2, %r10, %r6;
	@%p2 bra 	$L__BB3_2;
$L__BB3_3:
	ret;

}
	// .globl	_Z4kDivPfS_S_i
.visible .entry _Z4kDivPfS_S_i(
	.param .u64 .ptr .align 1 _Z4kDivPfS_S_i_param_0,
	.param .u64 .ptr .align 1 _Z4kDivPfS_S_i_param_1,
	.param .u64 .ptr .align 1 _Z4kDivPfS_S_i_param_2,
	.param .u32 _Z4kDivPfS_S_i_param_3
)
{
	.reg .pred 	%p<3>;
	.reg .b32 	%r<11>;
	.reg .b32 	%f<4>;
	.reg .b64 	%rd<11>;

	ld.param.u64 	%rd4, [_Z4kDivPfS_S_i_param_0];
	ld.param.u64 	%rd5, [_Z4kDivPfS_S_i_param_1];
	ld.param.u64 	%rd6, [_Z4kDivPfS_S_i_param_2];
	ld.param.u32 	%r6, [_Z4kDivPfS_S_i_param_3];
	mov.u32 	%r1, %ntid.x;
	mov.u32 	%r7, %ctaid.x;
	mov.u32 	%r8, %tid.x;
	mad.lo.s32 	%r10, %r7, %r1, %r8;
	setp.ge.u32 	%p1, %r10, %r6;
	@%p1 bra 	$L__BB4_3;
	mov.u32 	%r9, %nctaid.x;
	mul.lo.s32 	%r3, %r1, %r9;
	cvta.to.global.u64 	%rd1, %rd4;
	cvta.to.global.u64 	%rd2, %rd5;
	cvta.to.global.u64 	%rd3, %rd6;
$L__BB4_2:
	mul.wide.u32 	%rd7, %r10, 4;
	add.s64 	%rd8, %rd1, %rd7;
	ld.global.f32 	%f1, [%rd8];
	add.s64 	%rd9, %rd2, %rd7;
	ld.global.f32 	%f2, [%rd9];
	div.rn.f32 	%f3, %f1, %f2;
	add.s64 	%rd10, %rd3, %rd7;
	st.global.f32 	[%rd10], %f3;
	add.s32 	%r10, %r10, %r3;
	setp.lt.u32 	%p2, %r10, %r6;
	@%p2 bra 	$L__BB4_2;
$L__BB4_3:
	ret;

}
	// .globl	_Z4kExpPfS_i
.visible .entry _Z4kExpPfS_i(
	.param .u64 .ptr .align 1 _Z4kExpPfS_i_param_0,
	.param .u64 .ptr .align 1 _Z4kExpPfS_i_param_1,
	.param .u32 _Z4kExpPfS_i_param_2
)
{
	.reg .pred 	%p<3>;
	.reg .b32 	%r<11>;
	.reg .b32 	%f<4>;
	.reg .b64 	%rd<8>;

	ld.param.u64 	%rd3, [_Z4kExpPfS_i_param_0];
	ld.param.u64 	%rd4, [_Z4kExpPfS_i_param_1];
	ld.param.u32 	%r6, [_Z4kExpPfS_i_param_2];
	mov.u32 	%r1, %ntid.x;
	mov.u32 	%r7, %ctaid.x;
	mov.u32 	%r8, %tid.x;
	mad.lo.s32 	%r10, %r7, %r1, %r8;
	setp.ge.u32 	%p1, %r10, %r6;
	@%p1 bra 	$L__BB5_3;
	mov.u32 	%r9, %nctaid.x;
	mul.lo.s32 	%r3, %r1, %r9;
	cvta.to.global.u64 	%rd1, %rd3;
	cvta.to.global.u64 	%rd2, %rd4;
$L__BB5_2:
	mul.wide.u32 	%rd5, %r10, 4;
	add.s64 	%rd6, %rd1, %rd5;
	ld.global.f32 	%f1, [%rd6];
	mul.f32 	%f2, %f1, 0f3FB8AA3B;
	ex2.approx.f32 	%f3, %f2;
	add.s64 	%rd7, %rd2, %rd5;
	st.global.f32 	[%rd7], %f3;
	add.s32 	%r10, %r10, %r3;
	setp.lt.u32 	%p2, %r10, %r6;
	@%p2 bra 	$L__BB5_2;
$L__BB5_3:
	ret;

}
	// .globl	_Z5kSqrtPfS_i
.visible .entry _Z5kSqrtPfS_i(
	.param .u64 .ptr .align 1 _Z5kSqrtPfS_i_param_0,
	.param .u64 .ptr .align 1 _Z5kSqrtPfS_i_param_1,
	.param .u32 _Z5kSqrtPfS_i_param_2
)
{
	.reg .pred 	%p<3>;
	.reg .b32 	%r<11>;
	.reg .b32 	%f<3>;
	.reg .b64 	%rd<8>;

	ld.param.u64 	%rd3, [_Z5kSqrtPfS_i_param_0];
	ld.param.u64 	%rd4, [_Z5kSqrtPfS_i_param_1];
	ld.param.u32 	%r6, [_Z5kSqrtPfS_i_param_2];
	mov.u32 	%r1, %ntid.x;
	mov.u32 	%r7, %ctaid.x;
	mov.u32 	%r8, %tid.x;
	mad.lo.s32 	%r10, %r7, %r1, %r8;
	setp.ge.u32 	%p1, %r10, %r6;
	@%p1 bra 	$L__BB6_3;
	mov.u32 	%r9, %nctaid.x;
	mul.lo.s32 	%r3, %r1, %r9;
	cvta.to.global.u64 	%rd1, %rd3;
	cvta.to.global.u64 	%rd2, %rd4;
$L__BB6_2:
	mul.wide.u32 	%rd5, %r10, 4;
	add.s64 	%rd6, %rd1, %rd5;
	ld.global.f32 	%f1, [%rd6];
	sqrt.rn.f32 	%f2, %f1;
	add.s64 	%rd7, %rd2, %rd5;
	st.global.f32 	[%rd7], %f2;
	add.s32 	%r10, %r10, %r3;
	setp.lt.u32 	%p2, %r10, %r6;
	@%p2 bra 	$L__BB6_2;
$L__BB6_3:
	ret;

}
	// .globl	_Z4kLogPfS_i
.visible .entry _Z4kLogPfS_i(
	.param .u64 .ptr .align 1 _Z4kLogPfS_i_param_0,
	.param .u64 .ptr .align 1 _Z4kLogPfS_i_param_1,
	.param .u32 _Z4kLogPfS_i_param_2
)
{
	.reg .pred 	%p<3>;
	.reg .b32 	%r<11>;
	.reg .b32 	%f<4>;
	.reg .b64 	%rd<8>;

	ld.param.u64 	%rd3, [_Z4kLogPfS_i_param_0];
	ld.param.u64 	%rd4, [_Z4kLogPfS_i_param_1];
	ld.param.u32 	%r6, [_Z4kLogPfS_i_param_2];
	mov.u32 	%r1, %ntid.x;
	mov.u32 	%r7, %ctaid.x;
	mov.u32 	%r8, %tid.x;
	mad.lo.s32 	%r10, %r7, %r1, %r8;
	setp.ge.u32 	%p1, %r10, %r6;
	@%p1 bra 	$L__BB7_3;
	mov.u32 	%r9, %nctaid.x;
	mul.lo.s32 	%r3, %r1, %r9;
	cvta.to.global.u64 	%rd1, %rd3;
	cvta.to.global.u64 	%rd2, %rd4;
$L__BB7_2:
	mul.wide.u32 	%rd5, %r10, 4;
	add.s64 	%rd6, %rd1, %rd5;
	ld.global.f32 	%f1, [%rd6];
	lg2.approx.f32 	%f2, %f1;
	mul.f32 	%f3, %f2, 0f3F317218;
	add.s64 	%rd7, %rd2, %rd5;
	st.global.f32 	[%rd7], %f3;
	add.s32 	%r10, %r10, %r3;
	setp.lt.u32 	%p2, %r10, %r6;
	@%p2 bra 	$L__BB7_2;
$L__BB7_3:
	ret;

}
	// .globl	_Z7kSquarePfS_i
.visible .entry _Z7kSquarePfS_i(
	.param .u64 .ptr .align 1 _Z7kSquarePfS_i_param_0,
	.param .u64 .ptr .align 1 _Z7kSquarePfS_i_param_1,
	.param .u32 _Z7kSquarePfS_i_param_2
)
{
	.reg .pred 	%p<3>;
	.reg .b32 	%r<11>;
	.reg .b32 	%f<5>;
	.reg .b64 	%rd<8>;

	ld.param.u64 	%rd3, [_Z7kSquarePfS_i_param_0];
	ld.param.u64 	%rd4, [_Z7kSquarePfS_i_param_1];
	ld.param.u32 	%r6, [_Z7kSquarePfS_i_param_2];
	mov.u32 	%r1, %ntid.x;
	mov.u32 	%r7, %ctaid.x;
	mov.u32 	%r8, %tid.x;
	mad.lo.s32 	%r10, %r7, %r1, %r8;
	setp.ge.u32 	%p1, %r10, %r6;
	@%p1 bra 	$L__BB8_3;
	mov.u32 	%r9, %nctaid.x;
	mul.lo.s32 	%r3, %r1, %r9;
	cvta.to.global.u64 	%rd1, %rd3;
	cvta.to.global.u64 	%rd2, %rd4;
$L__BB8_2:
	mul.wide.u32 	%rd5, %r10, 4;
	add.s64 	%rd6, %rd1, %rd5;
	ld.global.f32 	%f1, [%rd6];
	lg2.approx.f32 	%f2, %f1;
	add.f32 	%f3, %f2, %f2;
	ex2.approx.f32 	%f4, %f3;
	add.s64 	%rd7, %rd2, %rd5;
	st.global.f32 	[%rd7], %f4;
	add.s32 	%r10, %r10, %r3;
	setp.lt.u32 	%p2, %r10, %r6;
	@%p2 bra 	$L__BB8_2;
$L__BB8_3:
	ret;

}
	// .globl	_Z10kScalarMulPffS_i
.visible .entry _Z10kScalarMulPffS_i(
	.param .u64 .ptr .align 1 _Z10kScalarMulPffS_i_param_0,
	.param .f32 _Z10kScalarMulPffS_i_param_1,
	.param .u64 .ptr .align 1 _Z10kScalarMulPffS_i_param_2,
	.param .u32 _Z10kScalarMulPffS_i_param_3
)
{
	.reg .pred 	%p<3>;
	.reg .b32 	%r<11>;
	.reg .b32 	%f<4>;
	.reg .b64 	%rd<8>;

	ld.param.u64 	%rd3, [_Z10kScalarMulPffS_i_param_0];
	ld.param.f32 	%f1, [_Z10kScalarMulPffS_i_param_1];
	ld.param.u64 	%rd4, [_Z10kScalarMulPffS_i_param_2];
	ld.param.u32 	%r6, [_Z10kScalarMulPffS_i_param_3];
	mov.u32 	%r1, %ntid.x;
	mov.u32 	%r7, %ctaid.x;
	mov.u32 	%r8, %tid.x;
	mad.lo.s32 	%r10, %r7, %r1, %r8;
	setp.ge.u32 	%p1, %r10, %r6;
	@%p1 bra 	$L__BB9_3;
	mov.u32 	%r9, %nctaid.x;
	mul.lo.s32 	%r3, %r1, %r9;
	cvta.to.global.u64 	%rd1, %rd3;
	cvta.to.global.u64 	%rd2, %rd4;
$L__BB9_2:
	mul.wide.u32 	%rd5, %r10, 4;
	add.s64 	%rd6, %rd1, %rd5;
	ld.global.f32 	%f2, [%rd6];
	mul.f32 	%f3, %f1, %f2;
	add.s64 	%rd7, %rd2, %rd5;
	st.global.f32 	[%rd7], %f3;
	add.s32 	%r10, %r10, %r3;
	setp.lt.u32 	%p2, %r10, %r6;
	@%p2 bra 	$L__BB9_2;
$L__BB9_3:
	ret;

}


// ===== COMPILED SASS (sm_100) =====

	.target	sm_100

	.elftype	@"ET_EXEC"


//--------------------- .note.nv.tkinfo           --------------------------
	.section	.note.nv.tkinfo,"",@"SHT_NOTE"
	.sectionflags	@"SHF_NOTE_NV_TKINFO"
	.tkinfo
        /*0018*/ 	.word	0x00000002
        /*0030*/ 	.string	""
        /*0030*/ 	.string	"ptxas"
        /*0030*/ 	.string	"Cuda compilation tools, release 13.0, V13.0.88"
        /*0030*/ 	.string	"Build cuda_13.0.r13.0/compiler.36424714_0"
        /*0030*/ 	.string	"-arch sm_100 -m 64 "



//--------------------- .note.nv.cuinfo           --------------------------
	.section	.note.nv.cuinfo,"",@"SHT_NOTE"
	.sectionflags	@"SHF_NOTE_NV_CUINFO"
        /*0018*/ 	.short	0x0002
        /*001a*/ 	.short	0x0064
        /*001c*/ 	.short	0x0082
	.zero		2


//--------------------- .nv.info                  --------------------------
	.section	.nv.info,"",@"SHT_CUDA_INFO"
	.align	4


	//----- nvinfo : EIATTR_REGCOUNT
	.align		4
        /*0000*/ 	.byte	0x04, 0x2f
        /*0002*/ 	.short	(.L_1 - .L_0)
	.align		4
.L_0:
        /*0004*/ 	.word	index@(_Z10kFill_withPffi)
        /*0008*/ 	.word	0x0000000a


	//----- nvinfo : EIATTR_FRAME_SIZE
	.align		4
.L_1:
        /*000c*/ 	.byte	0x04, 0x11
        /*000e*/ 	.short	(.L_3 - .L_2)
	.align		4
.L_2:
        /*0010*/ 	.word	index@(_Z10kFill_withPffi)
        /*0014*/ 	.word	0x00000000


	//----- nvinfo : EIATTR_REGCOUNT
	.align		4
.L_3:
        /*0018*/ 	.byte	0x04, 0x2f
        /*001a*/ 	.short	(.L_5 - .L_4)
	.align		4
.L_4:
        /*001c*/ 	.word	index@(_Z4kAddPfS_S_i)
        /*0020*/ 	.word	0x00000012


	//----- nvinfo : EIATTR_FRAME_SIZE
	.align		4
.L_5:
        /*0024*/ 	.byte	0x04, 0x11
        /*0026*/ 	.short	(.L_7 - .L_6)
	.align		4
.L_6:
        /*0028*/ 	.word	index@(_Z4kAddPfS_S_i)
        /*002c*/ 	.word	0x00000000


	//----- nvinfo : EIATTR_REGCOUNT
	.align		4
.L_7:
        /*0030*/ 	.byte	0x04, 0x2f
        /*0032*/ 	.short	(.L_9 - .L_8)
	.align		4
.L_8:
        /*0034*/ 	.word	index@(_Z4kMulPfS_S_i)
        /*0038*/ 	.word	0x00000012


	//----- nvinfo : EIATTR_FRAME_SIZE
	.align		4
.L_9:
        /*003c*/ 	.byte	0x04, 0x11
        /*003e*/ 	.short	(.L_11 - .L_10)
	.align		4
.L_10:
        /*0040*/ 	.word	index@(_Z4kMulPfS_S_i)
        /*0044*/ 	.word	0x00000000


	//----- nvinfo : EIATTR_REGCOUNT
	.align		4
.L_11:
        /*0048*/ 	.byte	0x04, 0x2f
        /*004a*/ 	.short	(.L_13 - .L_12)
	.align		4
.L_12:
        /*004c*/ 	.word	index@(_Z4kSubPfS_S_i)
        /*0050*/ 	.word	0x00000012


	//----- nvinfo : EIATTR_FRAME_SIZE
	.align		4
.L_13:
        /*0054*/ 	.byte	0x04, 0x11
        /*0056*/ 	.short	(.L_15 - .L_14)
	.align		4
.L_14:
        /*0058*/ 	.word	index@(_Z4kSubPfS_S_i)
        /*005c*/ 	.word	0x00000000


	//----- nvinfo : EIATTR_REGCOUNT
	.align		4
.L_15:
        /*0060*/ 	.byte	0x04, 0x2f
        /*0062*/ 	.short	(.L_17 - .L_16)
	.align		4
.L_16:
        /*0064*/ 	.word	index@(_Z4kDivPfS_S_i)
        /*0068*/ 	.word	0x00000018


	//----- nvinfo : EIATTR_FRAME_SIZE
	.align		4
.L_17:
        /*006c*/ 	.byte	0x04, 0x11
        /*006e*/ 	.short	(.L_19 - .L_18)
	.align		4
.L_18:
        /*0070*/ 	.word	index@($__internal_1_$__cuda_sm3x_div_rn_noftz_f32_slowpath)
        /*0074*/ 	.word	0x00000000


	//----- nvinfo : EIATTR_FRAME_SIZE
	.align		4
.L_19:
        /*0078*/ 	.byte	0x04, 0x11
        /*007a*/ 	.short	(.L_21 - .L_20)
	.align		4
.L_20:
        /*007c*/ 	.word	index@(_Z4kDivPfS_S_i)
        /*0080*/ 	.word	0x00000000


	//----- nvinfo : EIATTR_REGCOUNT
	.align		4
.L_21:
        /*0084*/ 	.byte	0x04, 0x2f
        /*0086*/ 	.short	(.L_23 - .L_22)
	.align		4
.L_22:
        /*0088*/ 	.word	index@(_Z4kExpPfS_i)
        /*008c*/ 	.word	0x0000000e


	//----- nvinfo : EIATTR_FRAME_SIZE
	.align		4
.L_23:
        /*0090*/ 	.byte	0x04, 0x11
        /*0092*/ 	.short	(.L_25 - .L_24)
	.align		4
.L_24:
        /*0094*/ 	.word	index@(_Z4kExpPfS_i)
        /*0098*/ 	.word	0x00000000


	//----- nvinfo : EIATTR_REGCOUNT
	.align		4
.L_25:
        /*009c*/ 	.byte	0x04, 0x2f
        /*009e*/ 	.short	(.L_27 - .L_26)
	.align		4
.L_26:
        /*00a0*/ 	.word	index@(_Z5kSqrtPfS_i)
        /*00a4*/ 	.word	0x00000012


	//----- nvinfo : EIATTR_FRAME_SIZE
	.align		4
.L_27:
        /*00a8*/ 	.byte	0x04, 0x11
        /*00aa*/ 	.short	(.L_29 - .L_28)
	.align		4
.L_28:
        /*00ac*/ 	.word	index@($__internal_0_$__cuda_sm20_sqrt_rn_f32_slowpath)
        /*00b0*/ 	.word	0x00000000


	//----- nvinfo : EIATTR_FRAME_SIZE
	.align		4
.L_29:
        /*00b4*/ 	.byte	0x04, 0x11
        /*00b6*/ 	.short	(.L_31 - .L_30)
	.align		4
.L_30:
        /*00b8*/ 	.word	index@(_Z5kSqrtPfS_i)
        /*00bc*/ 	.word	0x00000000


	//----- nvinfo : EIATTR_REGCOUNT
	.align		4
.L_31:
        /*00c0*/ 	.byte	0x04, 0x2f
        /*00c2*/ 	.short	(.L_33 - .L_32)
	.align		4
.L_32:
        /*00c4*/ 	.word	index@(_Z4kLogPfS_i)
        /*00c8*/ 	.word	0x0000000e


	//----- nvinfo : EIATTR_FRAME_SIZE
	.align		4
.L_33:
        /*00cc*/ 	.byte	0x04, 0x11
        /*00ce*/ 	.short	(.L_35 - .L_34)
	.align		4
.L_34:
        /*00d0*/ 	.word	index@(_Z4kLogPfS_i)
        /*00d4*/ 	.word	0x00000000


	//----- nvinfo : EIATTR_REGCOUNT
	.align		4
.L_35:
        /*00d8*/ 	.byte	0x04, 0x2f
        /*00da*/ 	.short	(.L_37 - .L_36)
	.align		4
.L_36:
        /*00dc*/ 	.word	index@(_Z7kSquarePfS_i)
        /*00e0*/ 	.word	0x00000010


	//----- nvinfo : EIATTR_FRAME_SIZE
	.align		4
.L_37:
        /*00e4*/ 	.byte	0x04, 0x11
        /*00e6*/ 	.short	(.L_39 - .L_38)
	.align		4
.L_38:
        /*00e8*/ 	.word	index@(_Z7kSquarePfS_i)
        /*00ec*/ 	.word	0x00000000


	//----- nvinfo : EIATTR_REGCOUNT
	.align		4
.L_39:
        /*00f0*/ 	.byte	0x04, 0x2f
        /*00f2*/ 	.short	(.L_41 - .L_40)
	.align		4
.L_40:
        /*00f4*/ 	.word	index@(_Z10kScalarMulPffS_i)
        /*00f8*/ 	.word	0x0000000e


	//----- nvinfo : EIATTR_FRAME_SIZE
	.align		4
.L_41:
        /*00fc*/ 	.byte	0x04, 0x11
        /*00fe*/ 	.short	(.L_43 - .L_42)
	.align		4
.L_42:
        /*0100*/ 	.word	index@(_Z10kScalarMulPffS_i)
        /*0104*/ 	.word	0x00000000


	//----- nvinfo : EIATTR_MIN_STACK_SIZE
	.align		4
.L_43:
        /*0108*/ 	.byte	0x04, 0x12
        /*010a*/ 	.short	(.L_45 - .L_44)
	.align		4
.L_44:
        /*010c*/ 	.word	index@(_Z10kScalarMulPffS_i)
        /*0110*/ 	.word	0x00000000


	//----- nvinfo : EIATTR_MIN_STACK_SIZE
	.align		4
.L_45:
        /*0114*/ 	.byte	0x04, 0x12
        /*0116*/ 	.short	(.L_47 - .L_46)
	.align		4
.L_46:
        /*0118*/ 	.word	index@(_Z7kSquarePfS_i)
        /*011c*/ 	.word	0x00000000


	//----- nvinfo : EIATTR_MIN_STACK_SIZE
	.align		4
.L_47:
        /*0120*/ 	.byte	0x04, 0x12
        /*0122*/ 	.short	(.L_49 - .L_48)
	.align		4
.L_48:
        /*0124*/ 	.word	index@(_Z4kLogPfS_i)
        /*0128*/ 	.word	0x00000000


	//----- nvinfo : EIATTR_MIN_STACK_SIZE
	.align		4
.L_49:
        /*012c*/ 	.byte	0x04, 0x12
        /*012e*/ 	.short	(.L_51 - .L_50)
	.align		4
.L_50:
        /*0130*/ 	.word	index@(_Z5kSqrtPfS_i)
        /*0134*/ 	.word	0x00000000


	//----- nvinfo : EIATTR_MIN_STACK_SIZE
	.align		4
.L_51:
        /*0138*/ 	.byte	0x04, 0x12
        /*013a*/ 	.short	(.L_53 - .L_52)
	.align		4
.L_52:
        /*013c*/ 	.word	index@(_Z4kExpPfS_i)
        /*0140*/ 	.word	0x00000000


	//----- nvinfo : EIATTR_MIN_STACK_SIZE
	.align		4
.L_53:
        /*0144*/ 	.byte	0x04, 0x12
        /*0146*/ 	.short	(.L_55 - .L_54)
	.align		4
.L_54:
        /*0148*/ 	.word	index@(_Z4kDivPfS_S_i)
        /*014c*/ 	.word	0x00000000


	//----- nvinfo : EIATTR_MIN_STACK_SIZE
	.align		4
.L_55:
        /*0150*/ 	.byte	0x04, 0x12
        /*0152*/ 	.short	(.L_57 - .L_56)
	.align		4
.L_56:
        /*0154*/ 	.word	index@(_Z4kSubPfS_S_i)
        /*0158*/ 	.word	0x00000000


	//----- nvinfo : EIATTR_MIN_STACK_SIZE
	.align		4
.L_57:
        /*015c*/ 	.byte	0x04, 0x12
        /*015e*/ 	.short	(.L_59 - .L_58)
	.align		4
.L_58:
        /*0160*/ 	.word	index@(_Z4kMulPfS_S_i)
        /*0164*/ 	.word	0x00000000


	//----- nvinfo : EIATTR_MIN_STACK_SIZE
	.align		4
.L_59:
        /*0168*/ 	.byte	0x04, 0x12
        /*016a*/ 	.short	(.L_61 - .L_60)
	.align		4
.L_60:
        /*016c*/ 	.word	index@(_Z4kAddPfS_S_i)
        /*0170*/ 	.word	0x00000000


	//----- nvinfo : EIATTR_MIN_STACK_SIZE
	.align		4
.L_61:
        /*0174*/ 	.byte	0x04, 0x12
        /*0176*/ 	.short	(.L_63 - .L_62)
	.align		4
.L_62:
        /*0178*/ 	.word	index@(_Z10kFill_withPffi)
        /*017c*/ 	.word	0x00000000
.L_63:


//--------------------- .nv.compat                --------------------------
	.section	.nv.compat,"",@"SHT_CUDA_COMPAT_INFO"
	.align	4
        /*0000*/ 	.byte	0x02, 0x09, 0x00, 0x00, 0x02, 0x02, 0x01, 0x00, 0x02, 0x05, 0x05, 0x00, 0x03, 0x07, 0x01, 0x01
        /*0010*/ 	.byte	0x02, 0x03, 0x00, 0x00, 0x02, 0x06, 0x01, 0x00, 0x04, 0x0b, 0x08, 0x00, 0x01, 0x00, 0x00, 0x00
        /*0020*/ 	.byte	0x00, 0x00, 0x00, 0x00


//--------------------- .nv.info._Z10kScalarMulPffS_i --------------------------
	.section	.nv.info._Z10kScalarMulPffS_i,"",@"SHT_CUDA_INFO"
	.sectionflags	@""
	.align	4


	//----- nvinfo : EIATTR_CUDA_API_VERSION
	.align		4
        /*0000*/ 	.byte	0x04, 0x37
        /*0002*/ 	.short	(.L_65 - .L_64)
.L_64:
        /*0004*/ 	.word	0x00000082


	//----- nvinfo : EIATTR_KPARAM_INFO
	.align		4
.L_65:
        /*0008*/ 	.byte	0x04, 0x17
        /*000a*/ 	.short	(.L_67 - .L_66)
.L_66:
        /*000c*/ 	.word	0x00000000
        /*0010*/ 	.short	0x0003
        /*0012*/ 	.short	0x0018
        /*0014*/ 	.byte	0x00, 0xf0, 0x11, 0x00


	//----- nvinfo : EIATTR_KPARAM_INFO
	.align		4
.L_67:
        /*0018*/ 	.byte	0x04, 0x17
        /*001a*/ 	.short	(.L_69 - .L_68)
.L_68:
        /*001c*/ 	.word	0x00000000
        /*0020*/ 	.short	0x0002
        /*0022*/ 	.short	0x0010
        /*0024*/ 	.byte	0x00, 0xf5, 0x21, 0x00


	//----- nvinfo : EIATTR_KPARAM_INFO
	.align		4
.L_69:
        /*0028*/ 	.byte	0x04, 0x17
        /*002a*/ 	.short	(.L_71 - .L_70)
.L_70:
        /*002c*/ 	.word	0x00000000
        /*0030*/ 	.short	0x0001
        /*0032*/ 	.short	0x0008
        /*0034*/ 	.byte	0x00, 0xf0, 0x11, 0x00


	//----- nvinfo : EIATTR_KPARAM_INFO
	.align		4
.L_71:
        /*0038*/ 	.byte	0x04, 0x17
        /*003a*/ 	.short	(.L_73 - .L_72)
.L_72:
        /*003c*/ 	.word	0x00000000
        /*0040*/ 	.short	0x0000
        /*0042*/ 	.short	0x0000
        /*0044*/ 	.byte	0x00, 0xf5, 0x21, 0x00


	//----- nvinfo : EIATTR_SPARSE_MMA_MASK
	.align		4
.L_73:
        /*0048*/ 	.byte	0x03, 0x50
        /*004a*/ 	.short	0x0000


	//----- nvinfo : EIATTR_MAXREG_COUNT
	.align		4
        /*004c*/ 	.byte	0x03, 0x1b
        /*004e*/ 	.short	0x00ff


	//----- nvinfo : EIATTR_MERCURY_ISA_VERSION
	.align		4
        /*0050*/ 	.byte	0x03, 0x5f
        /*0052*/ 	.short	0x0101


	//----- nvinfo : EIATTR_VRC_CTA_INIT_COUNT
	.align		4
        /*0054*/ 	.byte	0x02, 0x4a
	.zero		1
	.zero		1


	//----- nvinfo : EIATTR_EXIT_INSTR_OFFSETS
	.align		4
        /*0058*/ 	.byte	0x04, 0x1c
        /*005a*/ 	.short	(.L_75 - .L_74)


	//   ....[0]....
.L_74:
        /*005c*/ 	.word	0x00000070


	//   ....[1]....
        /*0060*/ 	.word	0x00000160


	//----- nvinfo : EIATTR_CRS_STACK_SIZE
	.align		4
.L_75:
        /*0064*/ 	.byte	0x04, 0x1e
        /*0066*/ 	.short	(.L_77 - .L_76)
.L_76:
        /*0068*/ 	.word	0x00000000


	//----- nvinfo : EIATTR_CBANK_PARAM_SIZE
	.align		4
.L_77:
        /*006c*/ 	.byte	0x03, 0x19
        /*006e*/ 	.short	0x001c


	//----- nvinfo : EIATTR_PARAM_CBANK
	.align		4
        /*0070*/ 	.byte	0x04, 0x0a
        /*0072*/ 	.short	(.L_79 - .L_78)
	.align		4
.L_78:
        /*0074*/ 	.word	index@(.nv.constant0._Z10kScalarMulPffS_i)
        /*0078*/ 	.short	0x0380
        /*007a*/ 	.short	0x001c


	//----- nvinfo : EIATTR_SW_WAR
	.align		4
.L_79:
        /*007c*/ 	.byte	0x04, 0x36
        /*007e*/ 	.short	(.L_81 - .L_80)
.L_80:
        /*0080*/ 	.word	0x00000008
.L_81:


//--------------------- .nv.info._Z7kSquarePfS_i  --------------------------
	.section	.nv.info._Z7kSquarePfS_i,"",@"SHT_CUDA_INFO"
	.sectionflags	@""
	.align	4


	//----- nvinfo : EIATTR_CUDA_API_VERSION
	.align		4
        /*0000*/ 	.byte	0x04, 0x37
        /*0002*/ 	.short	(.L_83 - .L_82)
.L_82:
        /*0004*/ 	.word	0x00000082


	//----- nvinfo : EIATTR_KPARAM_INFO
	.align		4
.L_83:
        /*0008*/ 	.byte	0x04, 0x17
        /*000a*/ 	.short	(.L_85 - .L_84)
.L_84:
        /*000c*/ 	.word	0x00000000
        /*0010*/ 	.short	0x0002
        /*0012*/ 	.short	0x0010
        /*0014*/ 	.byte	0x00, 0xf0, 0x11, 0x00


	//----- nvinfo : EIATTR_KPARAM_INFO
	.align		4
.L_85:
        /*0018*/ 	.byte	0x04, 0x17
        /*001a*/ 	.short	(.L_87 - .L_86)
.L_86:
        /*001c*/ 	.word	0x00000000
        /*0020*/ 	.short	0x0001
        /*0022*/ 	.short	0x0008
        /*0024*/ 	.byte	0x00, 0xf5, 0x21, 0x00


	//----- nvinfo : EIATTR_KPARAM_INFO
	.align		4
.L_87:
        /*0028*/ 	.byte	0x04, 0x17
        /*002a*/ 	.short	(.L_89 - .L_88)
.L_88:
        /*002c*/ 	.word	0x00000000
        /*0030*/ 	.short	0x0000
        /*0032*/ 	.short	0x0000
        /*0034*/ 	.byte	0x00, 0xf5, 0x21, 0x00


	//----- nvinfo : EIATTR_SPARSE_MMA_MASK
	.align		4
.L_89:
        /*0038*/ 	.byte	0x03, 0x50
        /*003a*/ 	.short	0x0000


	//----- nvinfo : EIATTR_MAXREG_COUNT
	.align		4
        /*003c*/ 	.byte	0x03, 0x1b
        /*003e*/ 	.short	0x00ff


	//----- nvinfo : EIATTR_MERCURY_ISA_VERSION
	.align		4
        /*0040*/ 	.byte	0x03, 0x5f
        /*0042*/ 	.short	0x0101


	//----- nvinfo : EIATTR_VRC_CTA_INIT_COUNT
	.align		4
        /*0044*/ 	.byte	0x02, 0x4a
	.zero		1
	.zero		1


	//----- nvinfo : EIATTR_EXIT_INSTR_OFFSETS
	.align		4
        /*0048*/ 	.byte	0x04, 0x1c
        /*004a*/ 	.short	(.L_91 - .L_90)


	//   ....[0]....
.L_90:
        /*004c*/ 	.word	0x00000070


	//   ....[1]....
        /*0050*/ 	.word	0x000001d0


	//----- nvinfo : EIATTR_CRS_STACK_SIZE
	.align		4
.L_91:
        /*0054*/ 	.byte	0x04, 0x1e
        /*0056*/ 	.short	(.L_93 - .L_92)
.L_92:
        /*0058*/ 	.word	0x00000000


	//----- nvinfo : EIATTR_CBANK_PARAM_SIZE
	.align		4
.L_93:
        /*005c*/ 	.byte	0x03, 0x19
        /*005e*/ 	.short	0x0014


	//----- nvinfo : EIATTR_PARAM_CBANK
	.align		4
        /*0060*/ 	.byte	0x04, 0x0a
        /*0062*/ 	.short	(.L_95 - .L_94)
	.align		4
.L_94:
        /*0064*/ 	.word	index@(.nv.constant0._Z7kSquarePfS_i)
        /*0068*/ 	.short	0x0380
        /*006a*/ 	.short	0x0014


	//----- nvinfo : EIATTR_SW_WAR
	.align		4
.L_95:
        /*006c*/ 	.byte	0x04, 0x36
        /*006e*/ 	.short	(.L_97 - .L_96)
.L_96:
        /*0070*/ 	.word	0x00000008
.L_97:


//--------------------- .nv.info._Z4kLogPfS_i     --------------------------
	.section	.nv.info._Z4kLogPfS_i,"",@"SHT_CUDA_INFO"
	.sectionflags	@""
	.align	4


	//----- nvinfo : EIATTR_CUDA_API_VERSION
	.align		4
        /*0000*/ 	.byte	0x04, 0x37
        /*0002*/ 	.short	(.L_99 - .L_98)
.L_98:
        /*0004*/ 	.word	0x00000082


	//----- nvinfo : EIATTR_KPARAM_INFO
	.align		4
.L_99:
        /*0008*/ 	.byte	0x04, 0x17
        /*000a*/ 	.short	(.L_101 - .L_100)
.L_100:
        /*000c*/ 	.word	0x00000000
        /*0010*/ 	.short	0x0002
        /*0012*/ 	.short	0x0010
        /*0014*/ 	.byte	0x00, 0xf0, 0x11, 0x00


	//----- nvinfo : EIATTR_KPARAM_INFO
	.align		4
.L_101:
        /*0018*/ 	.byte	0x04, 0x17
        /*001a*/ 	.short	(.L_103 - .L_102)
.L_102:
        /*001c*/ 	.word	0x00000000
        /*0020*/ 	.short	0x0001
        /*0022*/ 	.short	0x0008
        /*0024*/ 	.byte	0x00, 0xf5, 0x21, 0x00


	//----- nvinfo : EIATTR_KPARAM_INFO
	.align		4
.L_103:
        /*0028*/ 	.byte	0x04, 0x17
        /*002a*/ 	.short	(.L_105 - .L_104)
.L_104:
        /*002c*/ 	.word	0x00000000
        /*0030*/ 	.short	0x0000
        /*0032*/ 	.short	0x0000
        /*0034*/ 	.byte	0x00, 0xf5, 0x21, 0x00


	//----- nvinfo : EIATTR_SPARSE_MMA_MASK
	.align		4
.L_105:
        /*0038*/ 	.byte	0x03, 0x50
        /*003a*/ 	.short	0x0000


	//----- nvinfo : EIATTR_MAXREG_COUNT
	.align		4
        /*003c*/ 	.byte	0x03, 0x1b
        /*003e*/ 	.short	0x00ff


	//----- nvinfo : EIATTR_MERCURY_ISA_VERSION
	.align		4
        /*0040*/ 	.byte	0x03, 0x5f
        /*0042*/ 	.short	0x0101


	//----- nvinfo : EIATTR_VRC_CTA_INIT_COUNT
	.align		4
        /*0044*/ 	.byte	0x02, 0x4a
	.zero		1
	.zero		1


	//----- nvinfo : EIATTR_EXIT_INSTR_OFFSETS
	.align		4
        /*0048*/ 	.byte	0x04, 0x1c
        /*004a*/ 	.short	(.L_107 - .L_106)


	//   ....[0]....
.L_106:
        /*004c*/ 	.word	0x00000070


	//   ....[1]....
        /*0050*/ 	.word	0x00000190


	//----- nvinfo : EIATTR_CRS_STACK_SIZE
	.align		4
.L_107:
        /*0054*/ 	.byte	0x04, 0x1e
        /*0056*/ 	.short	(.L_109 - .L_108)
.L_108:
        /*0058*/ 	.word	0x00000000


	//----- nvinfo : EIATTR_CBANK_PARAM_SIZE
	.align		4
.L_109:
        /*005c*/ 	.byte	0x03, 0x19
        /*005e*/ 	.short	0x0014


	//----- nvinfo : EIATTR_PARAM_CBANK
	.align		4
        /*0060*/ 	.byte	0x04, 0x0a
        /*0062*/ 	.short	(.L_111 - .L_110)
	.align		4
.L_110:
        /*0064*/ 	.word	index@(.nv.constant0._Z4kLogPfS_i)
        /*0068*/ 	.short	0x0380
        /*006a*/ 	.short	0x0014


	//----- nvinfo : EIATTR_SW_WAR
	.align		4
.L_111:
        /*006c*/ 	.byte	0x04, 0x36
        /*006e*/ 	.short	(.L_113 - .L_112)
.L_112:
        /*0070*/ 	.word	0x00000008
.L_113:


//--------------------- .nv.info._Z5kSqrtPfS_i    --------------------------
	.section	.nv.info._Z5kSqrtPfS_i,"",@"SHT_CUDA_INFO"
	.sectionflags	@""
	.align	4


	//----- nvinfo : EIATTR_CUDA_API_VERSION
	.align		4
        /*0000*/ 	.byte	0x04, 0x37
        /*0002*/ 	.short	(.L_115 - .L_114)
.L_114:
        /*0004*/ 	.word	0x00000082


	//----- nvinfo : EIATTR_KPARAM_INFO
	.align		4
.L_115:
        /*0008*/ 	.byte	0x04, 0x17
        /*000a*/ 	.short	(.L_117 - .L_116)
.L_116:
        /*000c*/ 	.word	0x00000000
        /*0010*/ 	.short	0x0002
        /*0012*/ 	.short	0x0010
        /*0014*/ 	.byte	0x00, 0xf0, 0x11, 0x00


	//----- nvinfo : EIATTR_KPARAM_INFO
	.align		4
.L_117:
        /*0018*/ 	.byte	0x04, 0x17
        /*001a*/ 	.short	(.L_119 - .L_118)
.L_118:
        /*001c*/ 	.word	0x00000000
        /*0020*/ 	.short	0x0001
        /*0022*/ 	.short	0x0008
        /*0024*/ 	.byte	0x00, 0xf5, 0x21, 0x00


	//----- nvinfo : EIATTR_KPARAM_INFO
	.align		4
.L_119:
        /*0028*/ 	.byte	0x04, 0x17
        /*002a*/ 	.short	(.L_121 - .L_120)
.L_120:
        /*002c*/ 	.word	0x00000000
        /*0030*/ 	.short	0x0000
        /*0032*/ 	.short	0x0000
        /*0034*/ 	.byte	0x00, 0xf5, 0x21, 0x00


	//----- nvinfo : EIATTR_SPARSE_MMA_MASK
	.align		4
.L_121:
        /*0038*/ 	.byte	0x03, 0x50
        /*003a*/ 	.short	0x0000


	//----- nvinfo : EIATTR_MAXREG_COUNT
	.align		4
        /*003c*/ 	.byte	0x03, 0x1b
        /*003e*/ 	.short	0x00ff


	//----- nvinfo : EIATTR_MERCURY_ISA_VERSION
	.align		4
        /*0040*/ 	.byte	0x03, 0x5f
        /*0042*/ 	.short	0x0101


	//----- nvinfo : EIATTR_VRC_CTA_INIT_COUNT
	.align		4
        /*0044*/ 	.byte	0x02, 0x4a
	.zero		1
	.zero		1


	//----- nvinfo : EIATTR_EXIT_INSTR_OFFSETS
	.align		4
        /*0048*/ 	.byte	0x04, 0x1c
        /*004a*/ 	.short	(.L_123 - .L_122)


	//   ....[0]....
.L_122:
        /*004c*/ 	.word	0x00000070


	//   ....[1]....
        /*0050*/ 	.word	0x00000240


	//----- nvinfo : EIATTR_CRS_STACK_SIZE
	.align		4
.L_123:
        /*0054*/ 	.byte	0x04, 0x1e
        /*0056*/ 	.short	(.L_125 - .L_124)
.L_124:
        /*0058*/ 	.word	0x00000000


	//----- nvinfo : EIATTR_CBANK_PARAM_SIZE
	.align		4
.L_125:
        /*005c*/ 	.byte	0x03, 0x19
        /*005e*/ 	.short	0x0014


	//----- nvinfo : EIATTR_PARAM_CBANK
	.align		4
        /*0060*/ 	.byte	0x04, 0x0a
        /*0062*/ 	.short	(.L_127 - .L_126)
	.align		4
.L_126:
        /*0064*/ 	.word	index@(.nv.constant0._Z5kSqrtPfS_i)
        /*0068*/ 	.short	0x0380
        /*006a*/ 	.short	0x0014


	//----- nvinfo : EIATTR_SW_WAR
	.align		4
.L_127:
        /*006c*/ 	.byte	0x04, 0x36
        /*006e*/ 	.short	(.L_129 - .L_128)
.L_128:
        /*0070*/ 	.word	0x00000008
.L_129:


//--------------------- .nv.info._Z4kExpPfS_i     --------------------------
	.section	.nv.info._Z4kExpPfS_i,"",@"SHT_CUDA_INFO"
	.sectionflags	@""
	.align	4


	//----- nvinfo : EIATTR_CUDA_API_VERSION
	.align		4
        /*0000*/ 	.byte	0x04, 0x37
        /*0002*/ 	.short	(.L_131 - .L_130)
.L_130:
        /*0004*/ 	.word	0x00000082


	//----- nvinfo : EIATTR_KPARAM_INFO
	.align		4
.L_131:
        /*0008*/ 	.byte	0x04, 0x17
        /*000a*/ 	.short	(.L_133 - .L_132)
.L_132:
        /*000c*/ 	.word	0x00000000
        /*0010*/ 	.short	0x0002
        /*0012*/ 	.short	0x0010
        /*0014*/ 	.byte	0x00, 0xf0, 0x11, 0x00


	//----- nvinfo : EIATTR_KPARAM_INFO
	.align		4
.L_133:
        /*0018*/ 	.byte	0x04, 0x17
        /*001a*/ 	.short	(.L_135 - .L_134)
.L_134:
        /*001c*/ 	.word	0x00000000
        /*0020*/ 	.short	0x0001
        /*0022*/ 	.short	0x0008
        /*0024*/ 	.byte	0x00, 0xf5, 0x21, 0x00


	//----- nvinfo : EIATTR_KPARAM_INFO
	.align		4
.L_135:
        /*0028*/ 	.byte	0x04, 0x17
        /*002a*/ 	.short	(.L_137 - .L_136)
.L_136:
        /*002c*/ 	.word	0x00000000
        /*0030*/ 	.short	0x0000
        /*0032*/ 	.short	0x0000
        /*0034*/ 	.byte	0x00, 0xf5, 0x21, 0x00


	//----- nvinfo : EIATTR_SPARSE_MMA_MASK
	.align		4
.L_137:
        /*0038*/ 	.byte	0x03, 0x50
        /*003a*/ 	.short	0x0000


	//----- nvinfo : EIATTR_MAXREG_COUNT
	.align		4
        /*003c*/ 	.byte	0x03, 0x1b
        /*003e*/ 	.short	0x00ff


	//----- nvinfo : EIATTR_MERCURY_ISA_VERSION
	.align		4
        /*0040*/ 	.byte	0x03, 0x5f
        /*0042*/ 	.short	0x0101


	//----- nvinfo : EIATTR_VRC_CTA_INIT_COUNT
	.align		4
        /*0044*/ 	.byte	0x02, 0x4a
	.zero		1
	.zero		1


	//----- nvinfo : EIATTR_EXIT_INSTR_OFFSETS
	.align		4
        /*0048*/ 	.byte	0x04, 0x1c
        /*004a*/ 	.short	(.L_139 - .L_138)


	//   ....[0]....
.L_138:
        /*004c*/ 	.word	0x00000070


	//   ....[1]....
        /*0050*/ 	.word	0x00000190


	//----- nvinfo : EIATTR_CRS_STACK_SIZE
	.align		4
.L_139:
        /*0054*/ 	.byte	0x04, 0x1e
        /*0056*/ 	.short	(.L_141 - .L_140)
.L_140:
        /*0058*/ 	.word	0x00000000


	//----- nvinfo : EIATTR_CBANK_PARAM_SIZE
	.align		4
.L_141:
        /*005c*/ 	.byte	0x03, 0x19
        /*005e*/ 	.short	0x0014


	//----- nvinfo : EIATTR_PARAM_CBANK
	.align		4
        /*0060*/ 	.byte	0x04, 0x0a
        /*0062*/ 	.short	(.L_143 - .L_142)
	.align		4
.L_142:
        /*0064*/ 	.word	index@(.nv.constant0._Z4kExpPfS_i)
        /*0068*/ 	.short	0x0380
        /*006a*/ 	.short	0x0014


	//----- nvinfo : EIATTR_SW_WAR
	.align		4
.L_143:
        /*006c*/ 	.byte	0x04, 0x36
        /*006e*/ 	.short	(.L_145 - .L_144)
.L_144:
        /*0070*/ 	.word	0x00000008
.L_145:


//--------------------- .nv.info._Z4kDivPfS_S_i   --------------------------
	.section	.nv.info._Z4kDivPfS_S_i,"",@"SHT_CUDA_INFO"
	.sectionflags	@""
	.align	4


	//----- nvinfo : EIATTR_CUDA_API_VERSION
	.align		4
        /*0000*/ 	.byte	0x04, 0x37
        /*0002*/ 	.short	(.L_147 - .L_146)
.L_146:
        /*0004*/ 	.word	0x00000082


	//----- nvinfo : EIATTR_KPARAM_INFO
	.align		4
.L_147:
        /*0008*/ 	.byte	0x04, 0x17
        /*000a*/ 	.short	(.L_149 - .L_148)
.L_148:
        /*000c*/ 	.word	0x00000000
        /*0010*/ 	.short	0x0003
        /*0012*/ 	.short	0x0018
        /*0014*/ 	.byte	0x00, 0xf0, 0x11, 0x00


	//----- nvinfo : EIATTR_KPARAM_INFO
	.align		4
.L_149:
        /*0018*/ 	.byte	0x04, 0x17
        /*001a*/ 	.short	(.L_151 - .L_150)
.L_150:
        /*001c*/ 	.word	0x00000000
        /*0020*/ 	.short	0x0002
        /*0022*/ 	.short	0x0010
        /*0024*/ 	.byte	0x00, 0xf5, 0x21, 0x00


	//----- nvinfo : EIATTR_KPARAM_INFO
	.align		4
.L_151:
        /*0028*/ 	.byte	0x04, 0x17
        /*002a*/ 	.short	(.L_153 - .L_152)
.L_152:
        /*002c*/ 	.word	0x00000000
        /*0030*/ 	.short	0x0001
        /*0032*/ 	.short	0x0008
        /*0034*/ 	.byte	0x00, 0xf5, 0x21, 0x00


	//----- nvinfo : EIATTR_KPARAM_INFO
	.align		4
.L_153:
        /*0038*/ 	.byte	0x04, 0x17
        /*003a*/ 	.short	(.L_155 - .L_154)
.L_154:
        /*003c*/ 	.word	0x00000000
        /*0040*/ 	.short	0x0000
        /*0042*/ 	.short	0x0000
        /*0044*/ 	.byte	0x00, 0xf5, 0x21, 0x00


	//----- nvinfo : EIATTR_SPARSE_MMA_MASK
	.align		4
.L_155:
        /*0048*/ 	.byte	0x03, 0x50
        /*004a*/ 	.short	0x0000


	//----- nvinfo : EIATTR_MAXREG_COUNT
	.align		4
        /*004c*/ 	.byte	0x03, 0x1b
        /*004e*/ 	.short	0x00ff


	//----- nvinfo : EIATTR_MERCURY_ISA_VERSION
	.align		4
        /*0050*/ 	.byte	0x03, 0x5f
        /*0052*/ 	.short	0x0101


	//----- nvinfo : EIATTR_VRC_CTA_INIT_COUNT
	.align		4
        /*0054*/ 	.byte	0x02, 0x4a
	.zero		1
	.zero		1


	//----- nvinfo : EIATTR_EXIT_INSTR_OFFSETS
	.align		4
        /*0058*/ 	.byte	0x04, 0x1c
        /*005a*/ 	.short	(.L_157 - .L_156)


	//   ....[0]....
.L_156:
        /*005c*/ 	.word	0x00000070


	//   ....[1]....
        /*0060*/ 	.word	0x00000260


	//----- nvinfo : EIATTR_CRS_STACK_SIZE
	.align		4
.L_157:
        /*0064*/ 	.byte	0x04, 0x1e
        /*0066*/ 	.short	(.L_159 - .L_158)
.L_158:
        /*0068*/ 	.word	0x00000000


	//----- nvinfo : EIATTR_CBANK_PARAM_SIZE
	.align		4
.L_159:
        /*006c*/ 	.byte	0x03, 0x19
        /*006e*/ 	.short	0x001c


	//----- nvinfo : EIATTR_PARAM_CBANK
	.align		4
        /*0070*/ 	.byte	0x04, 0x0a
        /*0072*/ 	.short	(.L_161 - .L_160)
	.align		4
.L_160:
        /*0074*/ 	.word	index@(.nv.constant0._Z4kDivPfS_S_i)
        /*0078*/ 	.short	0x0380
        /*007a*/ 	.short	0x001c


	//----- nvinfo : EIATTR_SW_WAR
	.align		4
.L_161:
        /*007c*/ 	.byte	0x04, 0x36
        /*007e*/ 	.short	(.L_163 - .L_162)
.L_162:
        /*0080*/ 	.word	0x00000008
.L_163:


//--------------------- .nv.info._Z4kSubPfS_S_i   --------------------------
	.section	.nv.info._Z4kSubPfS_S_i,"",@"SHT_CUDA_INFO"
	.sectionflags	@""
	.align	4


	//----- nvinfo : EIATTR_CUDA_API_VERSION
	.align		4
        /*0000*/ 	.byte	0x04, 0x37
        /*0002*/ 	.short	(.L_165 - .L_164)
.L_164:
        /*0004*/ 	.word	0x00000082


	//----- nvinfo : EIATTR_KPARAM_INFO
	.align		4
.L_165:
        /*0008*/ 	.byte	0x04, 0x17
        /*000a*/ 	.short	(.L_167 - .L_166)
.L_166:
        /*000c*/ 	.word	0x00000000
        /*0010*/ 	.short	0x0003
        /*0012*/ 	.short	0x0018
        /*0014*/ 	.byte	0x00, 0xf0, 0x11, 0x00


	//----- nvinfo : EIATTR_KPARAM_INFO
	.align		4
.L_167:
        /*0018*/ 	.byte	0x04, 0x17
        /*001a*/ 	.short	(.L_169 - .L_168)
.L_168:
        /*001c*/ 	.word	0x00000000
        /*0020*/ 	.short	0x0002
        /*0022*/ 	.short	0x0010
        /*0024*/ 	.byte	0x00, 0xf5, 0x21, 0x00


	//----- nvinfo : EIATTR_KPARAM_INFO
	.align		4
.L_169:
        /*0028*/ 	.byte	0x04, 0x17
        /*002a*/ 	.short	(.L_171 - .L_170)
.L_170:
        /*002c*/ 	.word	0x00000000
        /*0030*/ 	.short	0x0001
        /*0032*/ 	.short	0x0008
        /*0034*/ 	.byte	0x00, 0xf5, 0x21, 0x00


	//----- nvinfo : EIATTR_KPARAM_INFO
	.align		4
.L_171:
        /*0038*/ 	.byte	0x04, 0x17
        /*003a*/ 	.short	(.L_173 - .L_172)
.L_172:
        /*003c*/ 	.word	0x00000000
        /*0040*/ 	.short	0x0000
        /*0042*/ 	.short	0x0000
        /*0044*/ 	.byte	0x00, 0xf5, 0x21, 0x00


	//----- nvinfo : EIATTR_SPARSE_MMA_MASK
	.align		4
.L_173:
        /*0048*/ 	.byte	0x03, 0x50
        /*004a*/ 	.short	0x0000


	//----- nvinfo : EIATTR_MAXREG_COUNT
	.align		4
        /*004c*/ 	.byte	0x03, 0x1b
        /*004e*/ 	.short	0x00ff


	//----- nvinfo : EIATTR_MERCURY_ISA_VERSION
	.align		4
        /*0050*/ 	.byte	0x03, 0x5f
        /*0052*/ 	.short	0x0101


	//----- nvinfo : EIATTR_VRC_CTA_INIT_COUNT
	.align		4
        /*0054*/ 	.byte	0x02, 0x4a
	.zero		1
	.zero		1


	//----- nvinfo : EIATTR_EXIT_INSTR_OFFSETS
	.align		4
        /*0058*/ 	.byte	0x04, 0x1c
        /*005a*/ 	.short	(.L_175 - .L_174)


	//   ....[0]....
.L_174:
        /*005c*/ 	.word	0x00000070


	//   ....[1]....
        /*0060*/ 	.word	0x00000180


	//----- nvinfo : EIATTR_CRS_STACK_SIZE
	.align		4
.L_175:
        /*0064*/ 	.byte	0x04, 0x1e
        /*0066*/ 	.short	(.L_177 - .L_176)
.L_176:
        /*0068*/ 	.word	0x00000000


	//----- nvinfo : EIATTR_CBANK_PARAM_SIZE
	.align		4
.L_177:
        /*006c*/ 	.byte	0x03, 0x19
        /*006e*/ 	.short	0x001c


	//----- nvinfo : EIATTR_PARAM_CBANK
	.align		4
        /*0070*/ 	.byte	0x04, 0x0a
        /*0072*/ 	.short	(.L_179 - .L_178)
	.align		4
.L_178:
        /*0074*/ 	.word	index@(.nv.constant0._Z4kSubPfS_S_i)
        /*0078*/ 	.short	0x0380
        /*007a*/ 	.short	0x001c


	//----- nvinfo : EIATTR_SW_WAR
	.align		4
.L_179:
        /*007c*/ 	.byte	0x04, 0x36
        /*007e*/ 	.short	(.L_181 - .L_180)
.L_180:
        /*0080*/ 	.word	0x00000008
.L_181:


//--------------------- .nv.info._Z4kMulPfS_S_i   --------------------------
	.section	.nv.info._Z4kMulPfS_S_i,"",@"SHT_CUDA_INFO"
	.sectionflags	@""
	.align	4


	//----- nvinfo : EIATTR_CUDA_API_VERSION
	.align		4
        /*0000*/ 	.byte	0x04, 0x37
        /*0002*/ 	.short	(.L_183 - .L_182)
.L_182:
        /*0004*/ 	.word	0x00000082


	//----- nvinfo : EIATTR_KPARAM_INFO
	.align		4
.L_183:
        /*0008*/ 	.byte	0x04, 0x17
        /*000a*/ 	.short	(.L_185 - .L_184)
.L_184:
        /*000c*/ 	.word	0x00000000
        /*0010*/ 	.short	0x0003
        /*0012*/ 	.short	0x0018
        /*0014*/ 	.byte	0x00, 0xf0, 0x11, 0x00


	//----- nvinfo : EIATTR_KPARAM_INFO
	.align		4
.L_185:
        /*0018*/ 	.byte	0x04, 0x17
        /*001a*/ 	.short	(.L_187 - .L_186)
.L_186:
        /*001c*/ 	.word	0x00000000
        /*0020*/ 	.short	0x0002
        /*0022*/ 	.short	0x0010
        /*0024*/ 	.byte	0x00, 0xf5, 0x21, 0x00


	//----- nvinfo : EIATTR_KPARAM_INFO
	.align		4
.L_187:
        /*0028*/ 	.byte	0x04, 0x17
        /*002a*/ 	.short	(.L_189 - .L_188)
.L_188:
        /*002c*/ 	.word	0x00000000
        /*0030*/ 	.short	0x0001
        /*0032*/ 	.short	0x0008
        /*0034*/ 	.byte	0x00, 0xf5, 0x21, 0x00


	//----- nvinfo : EIATTR_KPARAM_INFO
	.align		4
.L_189:
        /*0038*/ 	.byte	0x04, 0x17
        /*003a*/ 	.short	(.L_191 - .L_190)
.L_190:
        /*003c*/ 	.word	0x00000000
        /*0040*/ 	.short	0x0000
        /*0042*/ 	.short	0x0000
        /*0044*/ 	.byte	0x00, 0xf5, 0x21, 0x00


	//----- nvinfo : EIATTR_SPARSE_MMA_MASK
	.align		4
.L_191:
        /*0048*/ 	.byte	0x03, 0x50
        /*004a*/ 	.short	0x0000


	//----- nvinfo : EIATTR_MAXREG_COUNT
	.align		4
        /*004c*/ 	.byte	0x03, 0x1b
        /*004e*/ 	.short	0x00ff


	//----- nvinfo : EIATTR_MERCURY_ISA_VERSION
	.align		4
        /*0050*/ 	.byte	0x03, 0x5f
        /*0052*/ 	.short	0x0101


	//----- nvinfo : EIATTR_VRC_CTA_INIT_COUNT
	.align		4
        /*0054*/ 	.byte	0x02, 0x4a
	.zero		1
	.zero		1


	//----- nvinfo : EIATTR_EXIT_INSTR_OFFSETS
	.align		4
        /*0058*/ 	.byte	0x04, 0x1c
        /*005a*/ 	.short	(.L_193 - .L_192)


	//   ....[0]....
.L_192:
        /*005c*/ 	.word	0x00000070


	//   ....[1]....
        /*0060*/ 	.word	0x00000180


	//----- nvinfo : EIATTR_CRS_STACK_SIZE
	.align		4
.L_193:
        /*0064*/ 	.byte	0x04, 0x1e
        /*0066*/ 	.short	(.L_195 - .L_194)
.L_194:
        /*0068*/ 	.word	0x00000000


	//----- nvinfo : EIATTR_CBANK_PARAM_SIZE
	.align		4
.L_195:
        /*006c*/ 	.byte	0x03, 0x19
        /*006e*/ 	.short	0x001c


	//----- nvinfo : EIATTR_PARAM_CBANK
	.align		4
        /*0070*/ 	.byte	0x04, 0x0a
        /*0072*/ 	.short	(.L_197 - .L_196)
	.align		4
.L_196:
        /*0074*/ 	.word	index@(.nv.constant0._Z4kMulPfS_S_i)
        /*0078*/ 	.short	0x0380
        /*007a*/ 	.short	0x001c


	//----- nvinfo : EIATTR_SW_WAR
	.align		4
.L_197:
        /*007c*/ 	.byte	0x04, 0x36
        /*007e*/ 	.short	(.L_199 - .L_198)
.L_198:
        /*0080*/ 	.word	0x00000008
.L_199:


//--------------------- .nv.info._Z4kAddPfS_S_i   --------------------------
	.section	.nv.info._Z4kAddPfS_S_i,"",@"SHT_CUDA_INFO"
	.sectionflags	@""
	.align	4


	//----- nvinfo : EIATTR_CUDA_API_VERSION
	.align		4
        /*0000*/ 	.byte	0x04, 0x37
        /*0002*/ 	.short	(.L_201 - .L_200)
.L_200:
        /*0004*/ 	.word	0x00000082


	//----- nvinfo : EIATTR_KPARAM_INFO
	.align		4
.L_201:
        /*0008*/ 	.byte	0x04, 0x17
        /*000a*/ 	.short	(.L_203 - .L_202)
.L_202:
        /*000c*/ 	.word	0x00000000
        /*0010*/ 	.short	0x0003
        /*0012*/ 	.short	0x0018
        /*0014*/ 	.byte	0x00, 0xf0, 0x11, 0x00


	//----- nvinfo : EIATTR_KPARAM_INFO
	.align		4
.L_203:
        /*0018*/ 	.byte	0x04, 0x17
        /*001a*/ 	.short	(.L_205 - .L_204)
.L_204:
        /*001c*/ 	.word	0x00000000
        /*0020*/ 	.short	0x0002
        /*0022*/ 	.short	0x0010
        /*0024*/ 	.byte	0x00, 0xf5, 0x21, 0x00


	//----- nvinfo : EIATTR_KPARAM_INFO
	.align		4
.L_205:
        /*0028*/ 	.byte	0x04, 0x17
        /*002a*/ 	.short	(.L_207 - .L_206)
.L_206:
        /*002c*/ 	.word	0x00000000
        /*0030*/ 	.short	0x0001
        /*0032*/ 	.short	0x0008
        /*0034*/ 	.byte	0x00, 0xf5, 0x21, 0x00


	//----- nvinfo : EIATTR_KPARAM_INFO
	.align		4
.L_207:
        /*0038*/ 	.byte	0x04, 0x17
        /*003a*/ 	.short	(.L_209 - .L_208)
.L_208:
        /*003c*/ 	.word	0x00000000
        /*0040*/ 	.short	0x0000
        /*0042*/ 	.short	0x0000
        /*0044*/ 	.byte	0x00, 0xf5, 0x21, 0x00


	//----- nvinfo : EIATTR_SPARSE_MMA_MASK
	.align		4
.L_209:
        /*0048*/ 	.byte	0x03, 0x50
        /*004a*/ 	.short	0x0000


	//----- nvinfo : EIATTR_MAXREG_COUNT
	.align		4
        /*004c*/ 	.byte	0x03, 0x1b
        /*004e*/ 	.short	0x00ff


	//----- nvinfo : EIATTR_MERCURY_ISA_VERSION
	.align		4
        /*0050*/ 	.byte	0x03, 0x5f
        /*0052*/ 	.short	0x0101


	//----- nvinfo : EIATTR_VRC_CTA_INIT_COUNT
	.align		4
        /*0054*/ 	.byte	0x02, 0x4a
	.zero		1
	.zero		1


	//----- nvinfo : EIATTR_EXIT_INSTR_OFFSETS
	.align		4
        /*0058*/ 	.byte	0x04, 0x1c
        /*005a*/ 	.short	(.L_211 - .L_210)


	//   ....[0]....
.L_210:
        /*005c*/ 	.word	0x00000070


	//   ....[1]....
        /*0060*/ 	.word	0x00000180


	//----- nvinfo : EIATTR_CRS_STACK_SIZE
	.align		4
.L_211:
        /*0064*/ 	.byte	0x04, 0x1e
        /*0066*/ 	.short	(.L_213 - .L_212)
.L_212:
        /*0068*/ 	.word	0x00000000


	//----- nvinfo : EIATTR_CBANK_PARAM_SIZE
	.align		4
.L_213:
        /*006c*/ 	.byte	0x03, 0x19
        /*006e*/ 	.short	0x001c


	//----- nvinfo : EIATTR_PARAM_CBANK
	.align		4
        /*0070*/ 	.byte	0x04, 0x0a
        /*0072*/ 	.short	(.L_215 - .L_214)
	.align		4
.L_214:
        /*0074*/ 	.word	index@(.nv.constant0._Z4kAddPfS_S_i)
        /*0078*/ 	.short	0x0380
        /*007a*/ 	.short	0x001c


	//----- nvinfo : EIATTR_SW_WAR
	.align		4
.L_215:
        /*007c*/ 	.byte	0x04, 0x36
        /*007e*/ 	.short	(.L_217 - .L_216)
.L_216:
        /*0080*/ 	.word	0x00000008
.L_217:


//--------------------- .nv.info._Z10kFill_withPffi --------------------------
	.section	.nv.info._Z10kFill_withPffi,"",@"SHT_CUDA_INFO"
	.sectionflags	@""
	.align	4


	//----- nvinfo : EIATTR_CUDA_API_VERSION
	.align		4
        /*0000*/ 	.byte	0x04, 0x37
        /*0002*/ 	.short	(.L_219 - .L_218)
.L_218:
        /*0004*/ 	.word	0x00000082


	//----- nvinfo : EIATTR_KPARAM_INFO
	.align		4
.L_219:
        /*0008*/ 	.byte	0x04, 0x17
        /*000a*/ 	.short	(.L_221 - .L_220)
.L_220:
        /*000c*/ 	.word	0x00000000
        /*0010*/ 	.short	0x0002
        /*0012*/ 	.short	0x000c
        /*0014*/ 	.byte	0x00, 0xf0, 0x11, 0x00


	//----- nvinfo : EIATTR_KPARAM_INFO
	.align		4
.L_221:
        /*0018*/ 	.byte	0x04, 0x17
        /*001a*/ 	.short	(.L_223 - .L_222)
.L_222:
        /*001c*/ 	.word	0x00000000
        /*0020*/ 	.short	0x0001
        /*0022*/ 	.short	0x0008
        /*0024*/ 	.byte	0x00, 0xf0, 0x11, 0x00


	//----- nvinfo : EIATTR_KPARAM_INFO
	.align		4
.L_223:
        /*0028*/ 	.byte	0x04, 0x17
        /*002a*/ 	.short	(.L_225 - .L_224)
.L_224:
        /*002c*/ 	.word	0x00000000
        /*0030*/ 	.short	0x0000
        /*0032*/ 	.short	0x0000
        /*0034*/ 	.byte	0x00, 0xf5, 0x21, 0x00


	//----- nvinfo : EIATTR_SPARSE_MMA_MASK
	.align		4
.L_225:
        /*0038*/ 	.byte	0x03, 0x50
        /*003a*/ 	.short	0x0000


	//----- nvinfo : EIATTR_MAXREG_COUNT
	.align		4
        /*003c*/ 	.byte	0x03, 0x1b
        /*003e*/ 	.short	0x00ff


	//----- nvinfo : EIATTR_MERCURY_ISA_VERSION
	.align		4
        /*0040*/ 	.byte	0x03, 0x5f
        /*0042*/ 	.short	0x0101


	//----- nvinfo : EIATTR_VRC_CTA_INIT_COUNT
	.align		4
        /*0044*/ 	.byte	0x02, 0x4a
	.zero		1
	.zero		1


	//----- nvinfo : EIATTR_EXIT_INSTR_OFFSETS
	.align		4
        /*0048*/ 	.byte	0x04, 0x1c
        /*004a*/ 	.short	(.L_227 - .L_226)


	//   ....[0]....
.L_226:
        /*004c*/ 	.word	0x00000070


	//   ....[1]....
        /*0050*/ 	.word	0x00000120


	//----- nvinfo : EIATTR_CRS_STACK_SIZE
	.align		4
.L_227:
        /*0054*/ 	.byte	0x04, 0x1e
        /*0056*/ 	.short	(.L_229 - .L_228)
.L_228:
        /*0058*/ 	.word	0x00000000


	//----- nvinfo : EIATTR_CBANK_PARAM_SIZE
	.align		4
.L_229:
        /*005c*/ 	.byte	0x03, 0x19
        /*005e*/ 	.short	0x0010


	//----- nvinfo : EIATTR_PARAM_CBANK
	.align		4
        /*0060*/ 	.byte	0x04, 0x0a
        /*0062*/ 	.short	(.L_231 - .L_230)
	.align		4
.L_230:
        /*0064*/ 	.word	index@(.nv.constant0._Z10kFill_withPffi)
        /*0068*/ 	.short	0x0380
        /*006a*/ 	.short	0x0010


	//----- nvinfo : EIATTR_SW_WAR
	.align		4
.L_231:
        /*006c*/ 	.byte	0x04, 0x36
        /*006e*/ 	.short	(.L_233 - .L_232)
.L_232:
        /*0070*/ 	.word	0x00000008
.L_233:


//--------------------- .nv.callgraph             --------------------------
	.section	.nv.callgraph,"",@"SHT_CUDA_CALLGRAPH"
	.align	4
	.sectionentsize	8
	.align		4
        /*0000*/ 	.word	0x00000000
	.align		4
        /*0004*/ 	.word	0xffffffff
	.align		4
        /*0008*/ 	.word	0x00000000
	.align		4
        /*000c*/ 	.word	0xfffffffe
	.align		4
        /*0010*/ 	.word	0x00000000
	.align		4
        /*0014*/ 	.word	0xfffffffd
	.align		4
        /*0018*/ 	.word	0x00000000
	.align		4
        /*001c*/ 	.word	0xfffffffc


//--------------------- .text._Z10kScalarMulPffS_i --------------------------
	.section	.text._Z10kScalarMulPffS_i,"ax",@progbits
	.align	128
        .global         _Z10kScalarMulPffS_i
        .type           _Z10kScalarMulPffS_i,@function
        .size           _Z10kScalarMulPffS_i,(.L_x_39 - _Z10kScalarMulPffS_i)
        .other          _Z10kScalarMulPffS_i,@"STO_CUDA_ENTRY STV_DEFAULT"
_Z10kScalarMulPffS_i:
.text._Z10kScalarMulPffS_i:
[----:B------:R-:W-:Y:S01]  /*0000*/  LDC R1, c[0x0][0x37c] ;  /* 0x0000df00ff017b82 */ /* 0x000fe20000000800 */
[----:B------:R-:W0:Y:S01]  /*0010*/  S2R R0, SR_CTAID.X ;  /* 0x0000000000007919 */ /* 0x000e220000002500 */
[----:B------:R-:W0:Y:S01]  /*0020*/  LDCU UR4, c[0x0][0x360] ;  /* 0x00006c00ff0477ac */ /* 0x000e220008000800 */
[----:B------:R-:W0:Y:S01]  /*0030*/  S2R R3, SR_TID.X ;  /* 0x0000000000037919 */ /* 0x000e220000002100 */
[----:B------:R-:W1:Y:S01]  /*0040*/  LDCU UR8, c[0x0][0x398] ;  /* 0x00007300ff0877ac */ /* 0x000e620008000800 */
[----:B0-----:R-:W-:-:S05]  /*0050*/  IMAD R0, R0, UR4, R3 ;  /* 0x0000000400007c24 */ /* 0x001fca000f8e0203 */
[----:B-1----:R-:W-:-:S13]  /*0060*/  ISETP.GE.U32.AND P0, PT, R0, UR8, PT ;  /* 0x0000000800007c0c */ /* 0x002fda000bf06070 */
[----:B------:R-:W-:Y:S05]  /*0070*/  @P0 EXIT ;  /* 0x000000000000094d */ /* 0x000fea0003800000 */
[----:B------:R-:W0:Y:S01]  /*0080*/  LDC.64 R6, c[0x0][0x380] ;  /* 0x0000e000ff067b82 */ /* 0x000e220000000a00 */
[----:B------:R-:W1:Y:S01]  /*0090*/  LDCU UR5, c[0x0][0x370] ;  /* 0x00006e00ff0577ac */ /* 0x000e620008000800 */
[----:B------:R-:W2:Y:S06]  /*00a0*/  LDCU.64 UR6, c[0x0][0x358] ;  /* 0x00006b00ff0677ac */ /* 0x000eac0008000a00 */
[----:B------:R-:W3:Y:S01]  /*00b0*/  LDC.64 R8, c[0x0][0x390] ;  /* 0x0000e400ff087b82 */ /* 0x000ee20000000a00 */
[----:B------:R-:W4:Y:S01]  /*00c0*/  LDCU UR9, c[0x0][0x388] ;  /* 0x00007100ff0977ac */ /* 0x000f220008000800 */
[----:B-1----:R-:W-:-:S12]  /*00d0*/  UIMAD UR4, UR4, UR5, URZ ;  /* 0x00000005040472a4 */ /* 0x002fd8000f8e02ff */
.L_x_0:
[----:B0-----:R-:W-:-:S06]  /*00e0*/  IMAD.WIDE.U32 R2, R0, 0x4, R6 ;  /* 0x0000000400027825 */ /* 0x001fcc00078e0006 */
[----:B--2---:R-:W4:Y:S01]  /*00f0*/  LDG.E R2, desc[UR6][R2.64] ;  /* 0x0000000602027981 */ /* 0x004f22000c1e1900 */
[C---:B-1-3--:R-:W-:Y:S01]  /*0100*/  IMAD.WIDE.U32 R4, R0.reuse, 0x4, R8 ;  /* 0x0000000400047825 */ /* 0x04afe200078e0008 */
[----:B------:R-:W-:-:S04]  /*0110*/  IADD3 R0, PT, PT, R0, UR4, RZ ;  /* 0x0000000400007c10 */ /* 0x000fc8000fffe0ff */
[----:B------:R-:W-:Y:S01]  /*0120*/  ISETP.GE.U32.AND P0, PT, R0, UR8, PT ;  /* 0x0000000800007c0c */ /* 0x000fe2000bf06070 */
[----:B----4-:R-:W-:-:S05]  /*0130*/  FMUL R11, R2, UR9 ;  /* 0x00000009020b7c20 */ /* 0x010fca0008400000 */
[----:B------:R1:W-:Y:S07]  /*0140*/  STG.E desc[UR6][R4.64], R11 ;  /* 0x0000000b04007986 */ /* 0x0003ee000c101906 */
[----:B------:R-:W-:Y:S05]  /*0150*/  @!P0 BRA `(.L_x_0) ;  /* 0xfffffffc00e08947 */ /* 0x000fea000383ffff */
[----:B------:R-:W-:Y:S05]  /*0160*/  EXIT ;  /* 0x000000000000794d */ /* 0x000fea0003800000 */
.L_x_1:
[----:B------:R-:W-:-:S00]  /*0170*/  BRA `(.L_x_1) ;  /* 0xfffffffc00fc7947 */ /* 0x000fc0000383ffff */
[----:B------:R-:W-:-:S00]  /*0180*/  NOP ;  /* 0x0000000000007918 */ /* 0x000fc00000000000 */
[----:B------:R-:W-:-:S00]  /*0190*/  NOP ;  /* 0x0000000000007918 */ /* 0x000fc00000000000 */
[----:B------:R-:W-:-:S00]  /*01a0*/  NOP ;  /* 0x0000000000007918 */ /* 0x000fc00000000000 */
[----:B------:R-:W-:-:S00]  /*01b0*/  NOP ;  /* 0x0000000000007918 */ /* 0x000fc00000000000 */
[----:B------:R-:W-:-:S00]  /*01c0*/  NOP ;  /* 0x0000000000007918 */ /* 0x000fc00000000000 */
[----:B------:R-:W-:-:S00]  /*01d0*/  NOP ;  /* 0x0000000000007918 */ /* 0x000fc00000000000 */
[----:B------:R-:W-:-:S00]  /*01e0*/  NOP ;  /* 0x0000000000007918 */ /* 0x000fc00000000000 */
[----:B------:R-:W-:-:S00]  /*01f0*/  NOP ;  /* 0x0000000000007918 */ /* 0x000fc00000000000 */
.L_x_39:


//--------------------- .text._Z7kSquarePfS_i     --------------------------
	.section	.text._Z7kSquarePfS_i,"ax",@progbits
	.align	128
        .global         _Z7kSquarePfS_i
        .type           _Z7kSquarePfS_i,@function
        .size           _Z7kSquarePfS_i,(.L_x_40 - _Z7kSquarePfS_i)
        .other          _Z7kSquarePfS_i,@"STO_CUDA_ENTRY STV_DEFAULT"
_Z7kSquarePfS_i:
.text._Z7kSquarePfS_i:
        /* <DEDUP_REMOVED lines=12> */
[----:B-1----:R-:W-:-:S12]  /*00c0*/  UIMAD UR4, UR4, UR5, URZ ;  /* 0x00000005040472a4 */ /* 0x002fd8000f8e02ff */
.L_x_2:
[----:B0-----:R-:W-:-:S05]  /*00d0*/  IMAD.WIDE.U32 R2, R0, 0x4, R6 ;  /* 0x0000000400027825 */ /* 0x001fca00078e0006 */
[----:B--2---:R-:W2:Y:S02]  /*00e0*/  LDG.E R10, desc[UR6][R2.64] ;  /* 0x00000006020a7981 */ /* 0x004ea4000c1e1900 */
[----:B--2---:R-:W-:-:S13]  /*00f0*/  FSETP.GEU.AND P0, PT, |R10|, 1.175494350822287508e-38, PT ;  /* 0x008000000a00780b */ /* 0x004fda0003f0e200 */
[----:B------:R-:W-:-:S04]  /*0100*/  @!P0 FMUL R10, R10, 16777216 ;  /* 0x4b8000000a0a8820 */ /* 0x000fc80000400000 */
[----:B-1----:R-:W0:Y:S02]  /*0110*/  MUFU.LG2 R4, R10 ;  /* 0x0000000a00047308 */ /* 0x002e240000000c00 */
[----:B0-----:R-:W-:-:S04]  /*0120*/  @!P0 FADD R4, R4, -24 ;  /* 0xc1c0000004048421 */ /* 0x001fc80000000000 */
[----:B------:R-:W-:Y:S01]  /*0130*/  FADD R11, R4, R4 ;  /* 0x00000004040b7221 */ /* 0x000fe20000000000 */
[C---:B---3--:R-:W-:Y:S01]  /*0140*/  IMAD.WIDE.U32 R4, R0.reuse, 0x4, R8 ;  /* 0x0000000400047825 */ /* 0x048fe200078e0008 */
[----:B------:R-:W-:-:S03]  /*0150*/  IADD3 R0, PT, PT, R0, UR4, RZ ;  /* 0x0000000400007c10 */ /* 0x000fc6000fffe0ff */
[----:B------:R-:W-:-:S13]  /*0160*/  FSETP.GEU.AND P0, PT, R11, -126, PT ;  /* 0xc2fc00000b00780b */ /* 0x000fda0003f0e000 */
[----:B------:R-:W-:-:S04]  /*0170*/  @!P0 FMUL R11, R11, 0.5 ;  /* 0x3f0000000b0b8820 */ /* 0x000fc80000400000 */
[----:B------:R-:W0:Y:S02]  /*0180*/  MUFU.EX2 R13, R11 ;  /* 0x0000000b000d7308 */ /* 0x000e240000000800 */
[----:B0-----:R-:W-:Y:S01]  /*0190*/  @!P0 FMUL R13, R13, R13 ;  /* 0x0000000d0d0d8220 */ /* 0x001fe20000400000 */
[----:B------:R-:W-:-:S04]  /*01a0*/  ISETP.GE.U32.AND P0, PT, R0, UR8, PT ;  /* 0x0000000800007c0c */ /* 0x000fc8000bf06070 */
[----:B------:R1:W-:Y:S09]  /*01b0*/  STG.E desc[UR6][R4.64], R13 ;  /* 0x0000000d04007986 */ /* 0x0003f2000c101906 */
[----:B------:R-:W-:Y:S05]  /*01c0*/  @!P0 BRA `(.L_x_2) ;  /* 0xfffffffc00c08947 */ /* 0x000fea000383ffff */
[----:B------:R-:W-:Y:S05]  /*01d0*/  EXIT ;  /* 0x000000000000794d */ /* 0x000fea0003800000 */
.L_x_3:
        /* <DEDUP_REMOVED lines=10> */
.L_x_40:


//--------------------- .text._Z4kLogPfS_i        --------------------------
	.section	.text._Z4kLogPfS_i,"ax",@progbits
	.align	128
        .global         _Z4kLogPfS_i
        .type           _Z4kLogPfS_i,@function
        .size           _Z4kLogPfS_i,(.L_x_41 - _Z4kLogPfS_i)
        .other          _Z4kLogPfS_i,@"STO_CUDA_ENTRY STV_DEFAULT"
_Z4kLogPfS_i:
.text._Z4kLogPfS_i:
        /* <DEDUP_REMOVED lines=13> */
.L_x_4:
[----:B0-----:R-:W-:-:S05]  /*00d0*/  IMAD.WIDE.U32 R2, R0, 0x4, R6 ;  /* 0x0000000400027825 */ /* 0x001fca00078e0006 */
[----:B--2---:R-:W2:Y:S01]  /*00e0*/  LDG.E R10, desc[UR6][R2.64] ;  /* 0x00000006020a7981 */ /* 0x004ea2000c1e1900 */
[C---:B-1-3--:R-:W-:Y:S01]  /*00f0*/  IMAD.WIDE.U32 R4, R0.reuse, 0x4, R8 ;  /* 0x0000000400047825 */ /* 0x04afe200078e0008 */
[----:B------:R-:W-:Y:S02]  /*0100*/  IADD3 R0, PT, PT, R0, UR4, RZ ;  /* 0x0000000400007c10 */ /* 0x000fe4000fffe0ff */
[----:B--2---:R-:W-:-:S13]  /*0110*/  FSETP.GEU.AND P0, PT, |R10|, 1.175494350822287508e-38, PT ;  /* 0x008000000a00780b */ /* 0x004fda0003f0e200 */
[----:B------:R-:W-:-:S04]  /*0120*/  @!P0 FMUL R10, R10, 16777216 ;  /* 0x4b8000000a0a8820 */ /* 0x000fc80000400000 */
[----:B------:R-:W0:Y:S02]  /*0130*/  MUFU.LG2 R11, R10 ;  /* 0x0000000a000b7308 */ /* 0x000e240000000c00 */
[----:B0-----:R-:W-:Y:S01]  /*0140*/  @!P0 FADD R11, R11, -24 ;  /* 0xc1c000000b0b8421 */ /* 0x001fe20000000000 */
[----:B------:R-:W-:-:S03]  /*0150*/  ISETP.GE.U32.AND P0, PT, R0, UR8, PT ;  /* 0x0000000800007c0c */ /* 0x000fc6000bf06070 */
[----:B------:R-:W-:-:S05]  /*0160*/  FMUL R11, R11, 0.69314718246459960938 ;  /* 0x3f3172180b0b7820 */ /* 0x000fca0000400000 */
[----:B------:R1:W-:Y:S05]  /*0170*/  STG.E desc[UR6][R4.64], R11 ;  /* 0x0000000b04007986 */ /* 0x0003ea000c101906 */
[----:B------:R-:W-:Y:S05]  /*0180*/  @!P0 BRA `(.L_x_4) ;  /* 0xfffffffc00d08947 */ /* 0x000fea000383ffff */
[----:B------:R-:W-:Y:S05]  /*0190*/  EXIT ;  /* 0x000000000000794d */ /* 0x000fea0003800000 */
.L_x_5:
        /* <DEDUP_REMOVED lines=14> */
.L_x_41:


//--------------------- .text._Z5kSqrtPfS_i       --------------------------
	.section	.text._Z5kSqrtPfS_i,"ax",@progbits
	.align	128
        .global         _Z5kSqrtPfS_i
        .type           _Z5kSqrtPfS_i,@function
        .size           _Z5kSqrtPfS_i,(.L_x_37 - _Z5kSqrtPfS_i)
        .other          _Z5kSqrtPfS_i,@"STO_CUDA_ENTRY STV_DEFAULT"
_Z5kSqrtPfS_i:
.text._Z5kSqrtPfS_i:
        /* <DEDUP_REMOVED lines=14> */
.L_x_9:
[----:B01----:R-:W-:-:S06]  /*00e0*/  IMAD.WIDE.U32 R8, R7, 0x4, R2 ;  /* 0x0000000407087825 */ /* 0x003fcc00078e0002 */
[----:B--2---:R-:W2:Y:S01]  /*00f0*/  LDG.E R8, desc[UR6][R8.64] ;  /* 0x0000000608087981 */ /* 0x004ea2000c1e1900 */
[----:B------:R-:W-:Y:S01]  /*0100*/  MOV R13, R7 ;  /* 0x00000007000d7202 */ /* 0x000fe20000000f00 */
[----:B------:R-:W-:Y:S01]  /*0110*/  BSSY.RECONVERGENT B0, `(.L_x_6) ;  /* 0x000000f000007945 */ /* 0x000fe20003800200 */
[----:B------:R-:W-:-:S04]  /*0120*/  IADD3 R7, PT, PT, R7, UR4, RZ ;  /* 0x0000000407077c10 */ /* 0x000fc8000fffe0ff */
[----:B----4-:R-:W-:Y:S02]  /*0130*/  ISETP.GE.U32.AND P0, PT, R7, UR8, PT ;  /* 0x0000000807007c0c */ /* 0x010fe4000bf06070 */
[----:B--2---:R-:W-:Y:S01]  /*0140*/  IADD3 R0, PT, PT, R8, -0xd000000, RZ ;  /* 0xf300000008007810 */ /* 0x004fe20007ffe0ff */
[----:B------:R0:W1:Y:S03]  /*0150*/  MUFU.RSQ R15, R8 ;  /* 0x00000008000f7308 */ /* 0x0000660000001400 */
[----:B------:R-:W-:-:S13]  /*0160*/  ISETP.GT.U32.AND P1, PT, R0, 0x727fffff, PT ;  /* 0x727fffff0000780c */ /* 0x000fda0003f24070 */
[----:B0-----:R-:W-:Y:S05]  /*0170*/  @!P1 BRA `(.L_x_7) ;  /* 0x0000000000109947 */ /* 0x001fea0003800000 */
[----:B------:R-:W-:-:S07]  /*0180*/  MOV R12, 0x1a0 ;  /* 0x000001a0000c7802 */ /* 0x000fce0000000f00 */
[----:B-1-3--:R-:W-:Y:S05]  /*0190*/  CALL.REL.NOINC `($__internal_0_$__cuda_sm20_sqrt_rn_f32_slowpath) ;  /* 0x00000000002c7944 */ /* 0x00afea0003c00000 */
[----:B------:R-:W-:Y:S01]  /*01a0*/  MOV R11, R6 ;  /* 0x00000006000b7202 */ /* 0x000fe20000000f00 */
[----:B------:R-:W-:Y:S06]  /*01b0*/  BRA `(.L_x_8) ;  /* 0x0000000000107947 */ /* 0x000fec0003800000 */
.L_x_7:
[----:B-1----:R-:W-:Y:S01]  /*01c0*/  FMUL.FTZ R11, R8, R15 ;  /* 0x0000000f080b7220 */ /* 0x002fe20000410000 */
[----:B------:R-:W-:-:S03]  /*01d0*/  FMUL.FTZ R6, R15, 0.5 ;  /* 0x3f0000000f067820 */ /* 0x000fc60000410000 */
[----:B------:R-:W-:-:S04]  /*01e0*/  FFMA R0, -R11, R11, R8 ;  /* 0x0000000b0b007223 */ /* 0x000fc80000000108 */
[----:B------:R-:W-:-:S07]  /*01f0*/  FFMA R11, R0, R6, R11 ;  /* 0x00000006000b7223 */ /* 0x000fce000000000b */
.L_x_8:
[----:B------:R-:W-:Y:S05]  /*0200*/  BSYNC.RECONVERGENT B0 ;  /* 0x0000000000007941 */ /* 0x000fea0003800200 */
.L_x_6:
[----:B---3--:R-:W-:-:S05]  /*0210*/  IMAD.WIDE.U32 R8, R13, 0x4, R4 ;  /* 0x000000040d087825 */ /* 0x008fca00078e0004 */
[----:B------:R1:W-:Y:S01]  /*0220*/  STG.E desc[UR6][R8.64], R11 ;  /* 0x0000000b08007986 */ /* 0x0003e2000c101906 */
[----:B------:R-:W-:Y:S05]  /*0230*/  @!P0 BRA `(.L_x_9) ;  /* 0xfffffffc00a88947 */ /* 0x000fea000383ffff */
[----:B------:R-:W-:Y:S05]  /*0240*/  EXIT ;  /* 0x000000000000794d */ /* 0x000fea0003800000 */
        .weak           $__internal_0_$__cuda_sm20_sqrt_rn_f32_slowpath
        .type           $__internal_0_$__cuda_sm20_sqrt_rn_f32_slowpath,@function
        .size           $__internal_0_$__cuda_sm20_sqrt_rn_f32_slowpath,(.L_x_37 - $__internal_0_$__cuda_sm20_sqrt_rn_f32_slowpath)
$__internal_0_$__cuda_sm20_sqrt_rn_f32_slowpath:
[----:B------:R-:W-:-:S13]  /*0250*/  LOP3.LUT P1, RZ, R8, 0x7fffffff, RZ, 0xc0, !PT ;  /* 0x7fffffff08ff7812 */ /* 0x000fda000782c0ff */
[----:B------:R-:W-:Y:S01]  /*0260*/  @!P1 MOV R6, R8 ;  /* 0x0000000800069202 */ /* 0x000fe20000000f00 */
[----:B------:R-:W-:Y:S06]  /*0270*/  @!P1 BRA `(.L_x_10) ;  /* 0x0000000000449947 */ /* 0x000fec0003800000 */
[----:B------:R-:W-:Y:S02]  /*0280*/  FSETP.GEU.FTZ.AND P1, PT, R8, RZ, PT ;  /* 0x000000ff0800720b */ /* 0x000fe40003f3e000 */
[----:B------:R-:W-:-:S11]  /*0290*/  MOV R0, R8 ;  /* 0x0000000800007202 */ /* 0x000fd60000000f00 */
[----:B------:R-:W-:Y:S01]  /*02a0*/  @!P1 MOV R6, 0x7fffffff ;  /* 0x7fffffff00069802 */ /* 0x000fe20000000f00 */
[----:B------:R-:W-:Y:S06]  /*02b0*/  @!P1 BRA `(.L_x_10) ;  /* 0x0000000000349947 */ /* 0x000fec0003800000 */
[----:B------:R-:W-:-:S13]  /*02c0*/  FSETP.GTU.FTZ.AND P1, PT, |R0|, +INF , PT ;  /* 0x7f8000000000780b */ /* 0x000fda0003f3c200 */
[----:B------:R-:W-:Y:S01]  /*02d0*/  @P1 FADD.FTZ R6, R0, 1 ;  /* 0x3f80000000061421 */ /* 0x000fe20000010000 */
[----:B------:R-:W-:Y:S06]  /*02e0*/  @P1 BRA `(.L_x_10) ;  /* 0x0000000000281947 */ /* 0x000fec0003800000 */
[----:B------:R-:W-:-:S13]  /*02f0*/  FSETP.NEU.FTZ.AND P1, PT, |R0|, +INF , PT ;  /* 0x7f8000000000780b */ /* 0x000fda0003f3d200 */
[----:B------:R-:W-:-:S04]  /*0300*/  @P1 FFMA R8, R0, 1.84467440737095516160e+19, RZ ;  /* 0x5f80000000081823 */ /* 0x000fc800000000ff */
[----:B------:R-:W0:Y:S02]  /*0310*/  @P1 MUFU.RSQ R9, R8 ;  /* 0x0000000800091308 */ /* 0x000e240000001400 */
[----:B0-----:R-:W-:Y:S01]  /*0320*/  @P1 FMUL.FTZ R11, R8, R9 ;  /* 0x00000009080b1220 */ /* 0x001fe20000410000 */
[----:B------:R-:W-:-:S03]  /*0330*/  @P1 FMUL.FTZ R9, R9, 0.5 ;  /* 0x3f00000009091820 */ /* 0x000fc60000410000 */
[----:B------:R-:W-:-:S04]  /*0340*/  @P1 FADD.FTZ R6, -R11, -RZ ;  /* 0x800000ff0b061221 */ /* 0x000fc80000010100 */
[----:B------:R-:W-:Y:S01]  /*0350*/  @P1 FFMA R10, R11, R6, R8 ;  /* 0x000000060b0a1223 */ /* 0x000fe20000000008 */
[----:B------:R-:W-:-:S03]  /*0360*/  @!P1 MOV R6, R0 ;  /* 0x0000000000069202 */ /* 0x000fc60000000f00 */
[----:B------:R-:W-:-:S04]  /*0370*/  @P1 FFMA R9, R10, R9, R11 ;  /* 0x000000090a091223 */ /* 0x000fc8000000000b */
[----:B------:R-:W-:-:S07]  /*0380*/  @P1 FMUL.FTZ R6, R9, 2.3283064365386962891e-10 ;  /* 0x2f80000009061820 */ /* 0x000fce0000410000 */
.L_x_10:
[----:B------:R-:W-:Y:S01]  /*0390*/  HFMA2 R9, -RZ, RZ, 0, 0 ;  /* 0x00000000ff097431 */ /* 0x000fe200000001ff */
[----:B------:R-:W-:-:S04]  /*03a0*/  MOV R8, R12 ;  /* 0x0000000c00087202 */ /* 0x000fc80000000f00 */
[----:B------:R-:W-:Y:S05]  /*03b0*/  RET.REL.NODEC R8 `(_Z5kSqrtPfS_i) ;  /* 0xfffffffc08107950 */ /* 0x000fea0003c3ffff */
.L_x_11:
        /* <DEDUP_REMOVED lines=12> */
.L_x_37:


//--------------------- .text._Z4kExpPfS_i        --------------------------
	.section	.text._Z4kExpPfS_i,"ax",@progbits
	.align	128
        .global         _Z4kExpPfS_i
        .type           _Z4kExpPfS_i,@function
        .size           _Z4kExpPfS_i,(.L_x_43 - _Z4kExpPfS_i)
        .other          _Z4kExpPfS_i,@"STO_CUDA_ENTRY STV_DEFAULT"
_Z4kExpPfS_i:
.text._Z4kExpPfS_i:
        /* <DEDUP_REMOVED lines=13> */
.L_x_12:
[----:B0-----:R-:W-:-:S06]  /*00d0*/  IMAD.WIDE.U32 R2, R0, 0x4, R6 ;  /* 0x0000000400027825 */ /* 0x001fcc00078e0006 */
[----:B--2---:R-:W2:Y:S01]  /*00e0*/  LDG.E R2, desc[UR6][R2.64] ;  /* 0x0000000602027981 */ /* 0x004ea2000c1e1900 */
[C---:B-1-3--:R-:W-:Y:S01]  /*00f0*/  IMAD.WIDE.U32 R4, R0.reuse, 0x4, R8 ;  /* 0x0000000400047825 */ /* 0x04afe200078e0008 */
[----:B------:R-:W-:-:S03]  /*0100*/  IADD3 R0, PT, PT, R0, UR4, RZ ;  /* 0x0000000400007c10 */ /* 0x000fc6000fffe0ff */
[----:B--2---:R-:W-:-:S05]  /*0110*/  FMUL R10, R2, 1.4426950216293334961 ;  /* 0x3fb8aa3b020a7820 */ /* 0x004fca0000400000 */
        /* <DEDUP_REMOVED lines=8> */
.L_x_13:
        /* <DEDUP_REMOVED lines=14> */
.L_x_43:


//--------------------- .text._Z4kDivPfS_S_i      --------------------------
	.section	.text._Z4kDivPfS_S_i,"ax",@progbits
	.align	128
        .global         _Z4kDivPfS_S_i
        .type           _Z4kDivPfS_S_i,@function
        .size           _Z4kDivPfS_S_i,(.L_x_38 - _Z4kDivPfS_S_i)
        .other          _Z4kDivPfS_S_i,@"STO_CUDA_ENTRY STV_DEFAULT"
_Z4kDivPfS_S_i:
.text._Z4kDivPfS_S_i:
        /* <DEDUP_REMOVED lines=12> */
[----:B------:R-:W4:Y:S07]  /*00c0*/  LDCU UR8, c[0x0][0x398] ;  /* 0x00007300ff0877ac */ /* 0x000f2e0008000800 */
[----:B------:R-:W0:Y:S01]  /*00d0*/  LDC.64 R8, c[0x0][0x388] ;  /* 0x0000e200ff087b82 */ /* 0x000e220000000a00 */
[----:B-1----:R-:W-:-:S12]  /*00e0*/  UIMAD UR4, UR4, UR5, URZ ;  /* 0x00000005040472a4 */ /* 0x002fd8000f8e02ff */
.L_x_16:
[----:B0-----:R-:W-:-:S06]  /*00f0*/  IMAD.WIDE.U32 R14, R11, 0x4, R8 ;  /* 0x000000040b0e7825 */ /* 0x001fcc00078e0008 */
[----:B--2---:R-:W2:Y:S01]  /*0100*/  LDG.E R15, desc[UR6][R14.64] ;  /* 0x000000060e0f7981 */ /* 0x004ea2000c1e1900 */
[----:B-1-3--:R-:W-:-:S05]  /*0110*/  IMAD.WIDE.U32 R2, R11, 0x4, R6 ;  /* 0x000000040b027825 */ /* 0x00afca00078e0006 */
[----:B------:R-:W3:Y:S01]  /*0120*/  LDG.E R0, desc[UR6][R2.64] ;  /* 0x0000000602007981 */ /* 0x000ee2000c1e1900 */
[----:B------:R-:W-:Y:S01]  /*0130*/  BSSY.RECONVERGENT B0, `(.L_x_14) ;  /* 0x000000f000007945 */ /* 0x000fe20003800200 */
[----:B--2---:R-:W0:Y:S08]  /*0140*/  MUFU.RCP R10, R15 ;  /* 0x0000000f000a7308 */ /* 0x004e300000001000 */
[----:B---3--:R-:W1:Y:S01]  /*0150*/  FCHK P0, R0, R15 ;  /* 0x0000000f00007302 */ /* 0x008e620000000000 */
[----:B0-----:R-:W-:-:S04]  /*0160*/  FFMA R13, -R15, R10, 1 ;  /* 0x3f8000000f0d7423 */ /* 0x001fc8000000010a */
[----:B------:R-:W-:Y:S01]  /*0170*/  FFMA R17, R10, R13, R10 ;  /* 0x0000000d0a117223 */ /* 0x000fe2000000000a */
[----:B------:R-:W-:Y:S02]  /*0180*/  IMAD.MOV.U32 R13, RZ, RZ, R11 ;  /* 0x000000ffff0d7224 */ /* 0x000fe400078e000b */
[----:B------:R-:W-:Y:S02]  /*0190*/  VIADD R11, R11, UR4 ;  /* 0x000000040b0b7c36 */ /* 0x000fe40008000000 */
[----:B------:R-:W-:-:S04]  /*01a0*/  FFMA R10, R0, R17, RZ ;  /* 0x00000011000a7223 */ /* 0x000fc800000000ff */
[----:B------:R-:W-:Y:S01]  /*01b0*/  FFMA R12, -R15, R10, R0 ;  /* 0x0000000a0f0c7223 */ /* 0x000fe20000000100 */
[----:B----4-:R-:W-:-:S03]  /*01c0*/  ISETP.GE.U32.AND P2, PT, R11, UR8, PT ;  /* 0x000000080b007c0c */ /* 0x010fc6000bf46070 */
[----:B------:R-:W-:Y:S01]  /*01d0*/  FFMA R17, R17, R12, R10 ;  /* 0x0000000c11117223 */ /* 0x000fe2000000000a */
[----:B-1----:R-:W-:Y:S09]  /*01e0*/  @!P0 BRA `(.L_x_15) ;  /* 0x00000000000c8947 */ /* 0x002ff20003800000 */
[----:B------:R-:W-:-:S07]  /*01f0*/  MOV R2, 0x210 ;  /* 0x0000021000027802 */ /* 0x000fce0000000f00 */
[----:B------:R-:W-:Y:S05]  /*0200*/  CALL.REL.NOINC `($__internal_1_$__cuda_sm3x_div_rn_noftz_f32_slowpath) ;  /* 0x0000000000187944 */ /* 0x000fea0003c00000 */
[----:B------:R-:W-:-:S07]  /*0210*/  IMAD.MOV.U32 R17, RZ, RZ, R0 ;  /* 0x000000ffff117224 */ /* 0x000fce00078e0000 */
.L_x_15:
[----:B------:R-:W-:Y:S05]  /*0220*/  BSYNC.RECONVERGENT B0 ;  /* 0x0000000000007941 */ /* 0x000fea0003800200 */
.L_x_14:
[----:B------:R-:W-:-:S05]  /*0230*/  IMAD.WIDE.U32 R2, R13, 0x4, R4 ;  /* 0x000000040d027825 */ /* 0x000fca00078e0004 */
[----:B------:R1:W-:Y:S01]  /*0240*/  STG.E desc[UR6][R2.64], R17 ;  /* 0x0000001102007986 */ /* 0x0003e2000c101906 */
[----:B------:R-:W-:Y:S05]  /*0250*/  @!P2 BRA `(.L_x_16) ;  /* 0xfffffffc00a4a947 */ /* 0x000fea000383ffff */
[----:B------:R-:W-:Y:S05]  /*0260*/  EXIT ;  /* 0x000000000000794d */ /* 0x000fea0003800000 */
        .weak           $__internal_1_$__cuda_sm3x_div_rn_noftz_f32_slowpath
        .type           $__internal_1_$__cuda_sm3x_div_rn_noftz_f32_slowpath,@function
        .size           $__internal_1_$__cuda_sm3x_div_rn_noftz_f32_slowpath,(.L_x_38 - $__internal_1_$__cuda_sm3x_div_rn_noftz_f32_slowpath)
$__internal_1_$__cuda_sm3x_div_rn_noftz_f32_slowpath:
[----:B------:R-:W-:Y:S01]  /*0270*/  SHF.R.U32.HI R12, RZ, 0x17, R15 ;  /* 0x00000017ff0c7819 */ /* 0x000fe2000001160f */
[----:B------:R-:W-:Y:S01]  /*0280*/  BSSY.RECONVERGENT B1, `(.L_x_17) ;  /* 0x0000064000017945 */ /* 0x000fe20003800200 */
[--C-:B------:R-:W-:Y:S01]  /*0290*/  SHF.R.U32.HI R3, RZ, 0x17, R0.reuse ;  /* 0x00000017ff037819 */ /* 0x100fe20000011600 */
[----:B------:R-:W-:Y:S01]  /*02a0*/  IMAD.MOV.U32 R14, RZ, RZ, R0 ;  /* 0x000000ffff0e7224 */ /* 0x000fe200078e0000 */
[----:B------:R-:W-:Y:S02]  /*02b0*/  LOP3.LUT R12, R12, 0xff, RZ, 0xc0, !PT ;  /* 0x000000ff0c0c7812 */ /* 0x000fe400078ec0ff */
[----:B------:R-:W-:-:S03]  /*02c0*/  LOP3.LUT R18, R3, 0xff, RZ, 0xc0, !PT ;  /* 0x000000ff03127812 */ /* 0x000fc600078ec0ff */
[----:B------:R-:W-:Y:S02]  /*02d0*/  VIADD R17, R12, 0xffffffff ;  /* 0xffffffff0c117836 */ /* 0x000fe40000000000 */
[----:B------:R-:W-:-:S03]  /*02e0*/  VIADD R16, R18, 0xffffffff ;  /* 0xffffffff12107836 */ /* 0x000fc60000000000 */
[----:B------:R-:W-:-:S04]  /*02f0*/  ISETP.GT.U32.AND P0, PT, R17, 0xfd, PT ;  /* 0x000000fd1100780c */ /* 0x000fc80003f04070 */
[----:B------:R-:W-:-:S13]  /*0300*/  ISETP.GT.U32.OR P0, PT, R16, 0xfd, P0 ;  /* 0x000000fd1000780c */ /* 0x000fda0000704470 */
[----:B------:R-:W-:Y:S01]  /*0310*/  @!P0 IMAD.MOV.U32 R10, RZ, RZ, RZ ;  /* 0x000000ffff0a8224 */ /* 0x000fe200078e00ff */
[----:B------:R-:W-:Y:S06]  /*0320*/  @!P0 BRA `(.L_x_18) ;  /* 0x0000000000608947 */ /* 0x000fec0003800000 */
[----:B------:R-:W-:Y:S01]  /*0330*/  FSETP.GTU.FTZ.AND P0, PT, |R0|, +INF , PT ;  /* 0x7f8000000000780b */ /* 0x000fe20003f1c200 */
[----:B------:R-:W-:Y:S01]  /*0340*/  IMAD.MOV.U32 R3, RZ, RZ, R15 ;  /* 0x000000ffff037224 */ /* 0x000fe200078e000f */
[----:B------:R-:W-:-:S04]  /*0350*/  FSETP.GTU.FTZ.AND P1, PT, |R15|, +INF , PT ;  /* 0x7f8000000f00780b */ /* 0x000fc80003f3c200 */
[----:B------:R-:W-:-:S13]  /*0360*/  PLOP3.LUT P0, PT, P0, P1, PT, 0xf8, 0x8f ;  /* 0x00000000008f781c */ /* 0x000fda0000703f70 */
[----:B------:R-:W-:Y:S05]  /*0370*/  @P0 BRA `(.L_x_19) ;  /* 0x00000004004c0947 */ /* 0x000fea0003800000 */
[----:B------:R-:W-:-:S13]  /*0380*/  LOP3.LUT P0, RZ, R15, 0x7fffffff, R14, 0xc8, !PT ;  /* 0x7fffffff0fff7812 */ /* 0x000fda000780c80e */
[----:B------:R-:W-:Y:S05]  /*0390*/  @!P0 BRA `(.L_x_20) ;  /* 0x00000004003c8947 */ /* 0x000fea0003800000 */
[C---:B------:R-:W-:Y:S02]  /*03a0*/  FSETP.NEU.FTZ.AND P3, PT, |R0|.reuse, +INF , PT ;  /* 0x7f8000000000780b */ /* 0x040fe40003f7d200 */
[----:B------:R-:W-:Y:S02]  /*03b0*/  FSETP.NEU.FTZ.AND P1, PT, |R3|, +INF , PT ;  /* 0x7f8000000300780b */ /* 0x000fe40003f3d200 */
[----:B------:R-:W-:-:S11]  /*03c0*/  FSETP.NEU.FTZ.AND P0, PT, |R0|, +INF , PT ;  /* 0x7f8000000000780b */ /* 0x000fd60003f1d200 */
[----:B------:R-:W-:Y:S05]  /*03d0*/  @!P1 BRA !P3, `(.L_x_20) ;  /* 0x00000004002c9947 */ /* 0x000fea0005800000 */
[----:B------:R-:W-:-:S04]  /*03e0*/  LOP3.LUT P3, RZ, R14, 0x7fffffff, RZ, 0xc0, !PT ;  /* 0x7fffffff0eff7812 */ /* 0x000fc8000786c0ff */
[----:B------:R-:W-:-:S13]  /*03f0*/  PLOP3.LUT P1, PT, P1, P3, PT, 0x2f, 0xf2 ;  /* 0x0000000000f2781c */ /* 0x000fda0000f26577 */
[----:B------:R-:W-:Y:S05]  /*0400*/  @P1 BRA `(.L_x_21) ;  /* 0x0000000400181947 */ /* 0x000fea0003800000 */
[----:B------:R-:W-:-:S04]  /*0410*/  LOP3.LUT P1, RZ, R15, 0x7fffffff, RZ, 0xc0, !PT ;  /* 0x7fffffff0fff7812 */ /* 0x000fc8000782c0ff */
[----:B------:R-:W-:-:S13]  /*0420*/  PLOP3.LUT P0, PT, P0, P1, PT, 0x2f, 0xf2 ;  /* 0x0000000000f2781c */ /* 0x000fda0000702577 */
[----:B------:R-:W-:Y:S05]  /*0430*/  @P0 BRA `(.L_x_22) ;  /* 0x0000000400000947 */ /* 0x000fea0003800000 */
[----:B------:R-:W-:Y:S02]  /*0440*/  ISETP.GE.AND P0, PT, R16, RZ, PT ;  /* 0x000000ff1000720c */ /* 0x000fe40003f06270 */
[----:B------:R-:W-:-:S11]  /*0450*/  ISETP.GE.AND P1, PT, R17, RZ, PT ;  /* 0x000000ff1100720c */ /* 0x000fd60003f26270 */
[----:B------:R-:W-:Y:S02]  /*0460*/  @P0 IMAD.MOV.U32 R10, RZ, RZ, RZ ;  /* 0x000000ffff0a0224 */ /* 0x000fe400078e00ff */
[----:B------:R-:W-:Y:S01]  /*0470*/  @!P0 FFMA R14, R0, 1.84467440737095516160e+19, RZ ;  /* 0x5f800000000e8823 */ /* 0x000fe200000000ff */
[----:B------:R-:W-:Y:S02]  /*0480*/  @!P0 IMAD.MOV.U32 R10, RZ, RZ, -0x40 ;  /* 0xffffffc0ff0a8424 */ /* 0x000fe400078e00ff */
[----:B------:R-:W-:Y:S02]  /*0490*/  @!P1 FFMA R15, R3, 1.84467440737095516160e+19, RZ ;  /* 0x5f800000030f9823 */ /* 0x000fe400000000ff */
[----:B------:R-:W-:-:S07]  /*04a0*/  @!P1 VIADD R10, R10, 0x40 ;  /* 0x000000400a0a9836 */ /* 0x000fce0000000000 */
.L_x_18:
[----:B------:R-:W-:Y:S01]  /*04b0*/  LEA R0, R12, 0xc0800000, 0x17 ;  /* 0xc08000000c007811 */ /* 0x000fe200078eb8ff */
[----:B------:R-:W-:Y:S01]  /*04c0*/  VIADD R3, R18, 0xffffff81 ;  /* 0xffffff8112037836 */ /* 0x000fe20000000000 */
[----:B------:R-:W-:Y:S03]  /*04d0*/  BSSY.RECONVERGENT B2, `(.L_x_23) ;  /* 0x0000035000027945 */ /* 0x000fe60003800200 */
[----:B------:R-:W-:Y:S02]  /*04e0*/  IMAD.IADD R15, R15, 0x1, -R0 ;  /* 0x000000010f0f7824 */ /* 0x000fe400078e0a00 */
[----:B------:R-:W-:Y:S02]  /*04f0*/  IMAD R0, R3, -0x800000, R14 ;  /* 0xff80000003007824 */ /* 0x000fe400078e020e */
[----:B------:R0:W1:Y:S01]  /*0500*/  MUFU.RCP R16, R15 ;  /* 0x0000000f00107308 */ /* 0x0000620000001000 */
[----:B------:R-:W-:Y:S01]  /*0510*/  FADD.FTZ R17, -R15, -RZ ;  /* 0x800000ff0f117221 */ /* 0x000fe20000010100 */
[----:B0-----:R-:W-:-:S05]  /*0520*/  IADD3 R15, PT, PT, R3, 0x7f, -R12 ;  /* 0x0000007f030f7810 */ /* 0x001fca0007ffe80c */
[----:B------:R-:W-:Y:S02]  /*0530*/  IMAD.IADD R15, R15, 0x1, R10 ;  /* 0x000000010f0f7824 */ /* 0x000fe400078e020a */
[----:B-1----:R-:W-:-:S04]  /*0540*/  FFMA R19, R16, R17, 1 ;  /* 0x3f80000010137423 */ /* 0x002fc80000000011 */
[----:B------:R-:W-:-:S04]  /*0550*/  FFMA R21, R16, R19, R16 ;  /* 0x0000001310157223 */ /* 0x000fc80000000010 */
[----:B------:R-:W-:-:S04]  /*0560*/  FFMA R14, R0, R21, RZ ;  /* 0x00000015000e7223 */ /* 0x000fc800000000ff */
[----:B------:R-:W-:-:S04]  /*0570*/  FFMA R19, R17, R14, R0 ;  /* 0x0000000e11137223 */ /* 0x000fc80000000000 */
[----:B------:R-:W-:-:S04]  /*0580*/  FFMA R14, R21, R19, R14 ;  /* 0x00000013150e7223 */ /* 0x000fc8000000000e */
[----:B------:R-:W-:-:S04]  /*0590*/  FFMA R17, R17, R14, R0 ;  /* 0x0000000e11117223 */ /* 0x000fc80000000000 */
[----:B------:R-:W-:-:S05]  /*05a0*/  FFMA R0, R21, R17, R14 ;  /* 0x0000001115007223 */ /* 0x000fca000000000e */
[----:B------:R-:W-:-:S04]  /*05b0*/  SHF.R.U32.HI R3, RZ, 0x17, R0 ;  /* 0x00000017ff037819 */ /* 0x000fc80000011600 */
[----:B------:R-:W-:-:S05]  /*05c0*/  LOP3.LUT R3, R3, 0xff, RZ, 0xc0, !PT ;  /* 0x000000ff03037812 */ /* 0x000fca00078ec0ff */
[----:B------:R-:W-:-:S04]  /*05d0*/  IMAD.IADD R16, R3, 0x1, R15 ;  /* 0x0000000103107824 */ /* 0x000fc800078e020f */
[----:B------:R-:W-:-:S05]  /*05e0*/  VIADD R3, R16, 0xffffffff ;  /* 0xffffffff10037836 */ /* 0x000fca0000000000 */
[----:B------:R-:W-:-:S13]  /*05f0*/  ISETP.GE.U32.AND P0, PT, R3, 0xfe, PT ;  /* 0x000000fe0300780c */ /* 0x000fda0003f06070 */
[----:B------:R-:W-:Y:S05]  /*0600*/  @!P0 BRA `(.L_x_24) ;  /* 0x0000000000808947 */ /* 0x000fea0003800000 */
[----:B------:R-:W-:-:S13]  /*0610*/  ISETP.GT.AND P0, PT, R16, 0xfe, PT ;  /* 0x000000fe1000780c */ /* 0x000fda0003f04270 */
[----:B------:R-:W-:Y:S05]  /*0620*/  @P0 BRA `(.L_x_25) ;  /* 0x00000000006c0947 */ /* 0x000fea0003800000 */
[----:B------:R-:W-:-:S13]  /*0630*/  ISETP.GE.AND P0, PT, R16, 0x1, PT ;  /* 0x000000011000780c */ /* 0x000fda0003f06270 */
[----:B------:R-:W-:Y:S05]  /*0640*/  @P0 BRA `(.L_x_26) ;  /* 0x0000000000740947 */ /* 0x000fea0003800000 */
[----:B------:R-:W-:Y:S02]  /*0650*/  ISETP.GE.AND P0, PT, R16, -0x18, PT ;  /* 0xffffffe81000780c */ /* 0x000fe40003f06270 */
[----:B------:R-:W-:-:S11]  /*0660*/  LOP3.LUT R0, R0, 0x80000000, RZ, 0xc0, !PT ;  /* 0x8000000000007812 */ /* 0x000fd600078ec0ff */
[----:B------:R-:W-:Y:S05]  /*0670*/  @!P0 BRA `(.L_x_26) ;  /* 0x0000000000688947 */ /* 0x000fea0003800000 */
[CCC-:B------:R-:W-:Y:S01]  /*0680*/  FFMA.RZ R3, R21.reuse, R17.reuse, R14.reuse ;  /* 0x0000001115037223 */ /* 0x1c0fe2000000c00e */
[C---:B------:R-:W-:Y:S02]  /*0690*/  VIADD R15, R16.reuse, 0x20 ;  /* 0x00000020100f7836 */ /* 0x040fe40000000000 */
[-CC-:B------:R-:W-:Y:S01]  /*06a0*/  FFMA.RM R10, R21, R17.reuse, R14.reuse ;  /* 0x00000011150a7223 */ /* 0x180fe2000000400e */
[C---:B------:R-:W-:Y:S02]  /*06b0*/  ISETP.NE.AND P3, PT, R16.reuse, RZ, PT ;  /* 0x000000ff1000720c */ /* 0x040fe40003f65270 */
[----:B------:R-:W-:Y:S01]  /*06c0*/  LOP3.LUT R12, R3, 0x7fffff, RZ, 0xc0, !PT ;  /* 0x007fffff030c7812 */ /* 0x000fe200078ec0ff */
[----:B------:R-:W-:Y:S01]  /*06d0*/  FFMA.RP R3, R21, R17, R14 ;  /* 0x0000001115037223 */ /* 0x000fe2000000800e */
[----:B------:R-:W-:Y:S01]  /*06e0*/  IMAD.MOV R14, RZ, RZ, -R16 ;  /* 0x000000ffff0e7224 */ /* 0x000fe200078e0a10 */
[----:B------:R-:W-:Y:S02]  /*06f0*/  ISETP.NE.AND P1, PT, R16, RZ, PT ;  /* 0x000000ff1000720c */ /* 0x000fe40003f25270 */
[----:B------:R-:W-:-:S02]  /*0700*/  LOP3.LUT R12, R12, 0x800000, RZ, 0xfc, !PT ;  /* 0x008000000c0c7812 */ /* 0x000fc400078efcff */
[----:B------:R-:W-:Y:S02]  /*0710*/  FSETP.NEU.FTZ.AND P0, PT, R3, R10, PT ;  /* 0x0000000a0300720b */ /* 0x000fe40003f1d000 */
[----:B------:R-:W-:Y:S02]  /*0720*/  SHF.L.U32 R15, R12, R15, RZ ;  /* 0x0000000f0c0f7219 */ /* 0x000fe400000006ff */
[----:B------:R-:W-:Y:S02]  /*0730*/  SEL R3, R14, RZ, P3 ;  /* 0x000000ff0e037207 */ /* 0x000fe40001800000 */
[----:B------:R-:W-:Y:S02]  /*0740*/  ISETP.NE.AND P1, PT, R15, RZ, P1 ;  /* 0x000000ff0f00720c */ /* 0x000fe40000f25270 */
[----:B------:R-:W-:Y:S02]  /*0750*/  SHF.R.U32.HI R3, RZ, R3, R12 ;  /* 0x00000003ff037219 */ /* 0x000fe4000001160c */
[----:B------:R-:W-:-:S02]  /*0760*/  PLOP3.LUT P0, PT, P0, P1, PT, 0xf8, 0x8f ;  /* 0x00000000008f781c */ /* 0x000fc40000703f70 */
[----:B------:R-:W-:Y:S02]  /*0770*/  SHF.R.U32.HI R15, RZ, 0x1, R3 ;  /* 0x00000001ff0f7819 */ /* 0x000fe40000011603 */
[----:B------:R-:W-:-:S04]  /*0780*/  SEL R10, RZ, 0x1, !P0 ;  /* 0x00000001ff0a7807 */ /* 0x000fc80004000000 */
[----:B------:R-:W-:-:S04]  /*0790*/  LOP3.LUT R10, R10, 0x1, R15, 0xf8, !PT ;  /* 0x000000010a0a7812 */ /* 0x000fc800078ef80f */
[----:B------:R-:W-:-:S05]  /*07a0*/  LOP3.LUT R10, R10, R3, RZ, 0xc0, !PT ;  /* 0x000000030a0a7212 */ /* 0x000fca00078ec0ff */
[----:B------:R-:W-:-:S05]  /*07b0*/  IMAD.IADD R15, R15, 0x1, R10 ;  /* 0x000000010f0f7824 */ /* 0x000fca00078e020a */
[----:B------:R-:W-:Y:S01]  /*07c0*/  LOP3.LUT R0, R15, R0, RZ, 0xfc, !PT ;  /* 0x000000000f007212 */ /* 0x000fe200078efcff */
[----:B------:R-:W-:Y:S06]  /*07d0*/  BRA `(.L_x_26) ;  /* 0x0000000000107947 */ /* 0x000fec0003800000 */
.L_x_25:
[----:B------:R-:W-:-:S04]  /*07e0*/  LOP3.LUT R0, R0, 0x80000000, RZ, 0xc0, !PT ;  /* 0x8000000000007812 */ /* 0x000fc800078ec0ff */
[----:B------:R-:W-:Y:S01]  /*07f0*/  LOP3.LUT R0, R0, 0x7f800000, RZ, 0xfc, !PT ;  /* 0x7f80000000007812 */ /* 0x000fe200078efcff */
[----:B------:R-:W-:Y:S06]  /*0800*/  BRA `(.L_x_26) ;  /* 0x0000000000047947 */ /* 0x000fec0003800000 */
.L_x_24:
[----:B------:R-:W-:-:S07]  /*0810*/  IMAD R0, R15, 0x800000, R0 ;  /* 0x008000000f007824 */ /* 0x000fce00078e0200 */
.L_x_26:
[----:B------:R-:W-:Y:S05]  /*0820*/  BSYNC.RECONVERGENT B2 ;  /* 0x0000000000027941 */ /* 0x000fea0003800200 */
.L_x_23:
[----:B------:R-:W-:Y:S05]  /*0830*/  BRA `(.L_x_27) ;  /* 0x0000000000207947 */ /* 0x000fea0003800000 */
.L_x_22:
[----:B------:R-:W-:-:S04]  /*0840*/  LOP3.LUT R0, R15, 0x80000000, R14, 0x48, !PT ;  /* 0x800000000f007812 */ /* 0x000fc800078e480e */
[----:B------:R-:W-:Y:S01]  /*0850*/  LOP3.LUT R0, R0, 0x7f800000, RZ, 0xfc, !PT ;  /* 0x7f80000000007812 */ /* 0x000fe200078efcff */
[----:B------:R-:W-:Y:S06]  /*0860*/  BRA `(.L_x_27) ;  /* 0x0000000000147947 */ /* 0x000fec0003800000 */
.L_x_21:
[----:B------:R-:W-:Y:S01]  /*0870*/  LOP3.LUT R0, R15, 0x80000000, R14, 0x48, !PT ;  /* 0x800000000f007812 */ /* 0x000fe200078e480e */
[----:B------:R-:W-:Y:S06]  /*0880*/  BRA `(.L_x_27) ;  /* 0x00000000000c7947 */ /* 0x000fec0003800000 */
.L_x_20:
[----:B------:R-:W0:Y:S01]  /*0890*/  MUFU.RSQ R0, -QNAN ;  /* 0xffc0000000007908 */ /* 0x000e220000001400 */
[----:B------:R-:W-:Y:S05]  /*08a0*/  BRA `(.L_x_27) ;  /* 0x0000000000047947 */ /* 0x000fea0003800000 */
.L_x_19:
[----:B------:R-:W-:-:S07]  /*08b0*/  FADD.FTZ R0, R0, R3 ;  /* 0x0000000300007221 */ /* 0x000fce0000010000 */
.L_x_27:
[----:B------:R-:W-:Y:S05]  /*08c0*/  BSYNC.RECONVERGENT B1 ;  /* 0x0000000000017941 */ /* 0x000fea0003800200 */
.L_x_17:
[----:B------:R-:W-:-:S04]  /*08d0*/  IMAD.MOV.U32 R3, RZ, RZ, 0x0 ;  /* 0x00000000ff037424 */ /* 0x000fc800078e00ff */
[----:B0-----:R-:W-:Y:S05]  /*08e0*/  RET.REL.NODEC R2 `(_Z4kDivPfS_S_i) ;  /* 0xfffffff402c47950 */ /* 0x001fea0003c3ffff */
.L_x_28:
        /* <DEDUP_REMOVED lines=9> */
.L_x_38:


//--------------------- .text._Z4kSubPfS_S_i      --------------------------
	.section	.text._Z4kSubPfS_S_i,"ax",@progbits
	.align	128
        .global         _Z4kSubPfS_S_i
        .type           _Z4kSubPfS_S_i,@function
        .size           _Z4kSubPfS_S_i,(.L_x_45 - _Z4kSubPfS_S_i)
        .other          _Z4kSubPfS_S_i,@"STO_CUDA_ENTRY STV_DEFAULT"
_Z4kSubPfS_S_i:
.text._Z4kSubPfS_S_i:
        /* <DEDUP_REMOVED lines=11> */
[----:B------:R-:W3:Y:S08]  /*00b0*/  LDC.64 R8, c[0x0][0x380] ;  /* 0x0000e000ff087b82 */ /* 0x000ef00000000a00 */
[----:B------:R-:W4:Y:S01]  /*00c0*/  LDC.64 R10, c[0x0][0x388] ;  /* 0x0000e200ff0a7b82 */ /* 0x000f220000000a00 */
[----:B-1----:R-:W-:-:S12]  /*00d0*/  UIMAD UR4, UR4, UR5, URZ ;  /* 0x00000005040472a4 */ /* 0x002fd8000f8e02ff */
.L_x_29:
[----:B---3--:R-:W-:-:S04]  /*00e0*/  IMAD.WIDE.U32 R2, R0, 0x4, R8 ;  /* 0x0000000400027825 */ /* 0x008fc800078e0008 */
[C---:B----4-:R-:W-:Y:S02]  /*00f0*/  IMAD.WIDE.U32 R4, R0.reuse, 0x4, R10 ;  /* 0x0000000400047825 */ /* 0x050fe400078e000a */
[----:B--2---:R-:W2:Y:S04]  /*0100*/  LDG.E R2, desc[UR6][R2.64] ;  /* 0x0000000602027981 */ /* 0x004ea8000c1e1900 */
[----:B------:R-:W2:Y:S01]  /*0110*/  LDG.E R5, desc[UR6][R4.64] ;  /* 0x0000000604057981 */ /* 0x000ea2000c1e1900 */
[C---:B01----:R-:W-:Y:S01]  /*0120*/  IMAD.WIDE.U32 R6, R0.reuse, 0x4, R12 ;  /* 0x0000000400067825 */ /* 0x043fe200078e000c */
[----:B------:R-:W-:-:S04]  /*0130*/  IADD3 R0, PT, PT, R0, UR4, RZ ;  /* 0x0000000400007c10 */ /* 0x000fc8000fffe0ff */
[----:B------:R-:W-:Y:S01]  /*0140*/  ISETP.GE.U32.AND P0, PT, R0, UR8, PT ;  /* 0x0000000800007c0c */ /* 0x000fe2000bf06070 */
[----:B--2---:R-:W-:-:S05]  /*0150*/  FADD R15, R2, -R5 ;  /* 0x80000005020f7221 */ /* 0x004fca0000000000 */
[----:B------:R1:W-:Y:S07]  /*0160*/  STG.E desc[UR6][R6.64], R15 ;  /* 0x0000000f06007986 */ /* 0x0003ee000c101906 */
[----:B------:R-:W-:Y:S05]  /*0170*/  @!P0 BRA `(.L_x_29) ;  /* 0xfffffffc00d88947 */ /* 0x000fea000383ffff */
[----:B------:R-:W-:Y:S05]  /*0180*/  EXIT ;  /* 0x000000000000794d */ /* 0x000fea0003800000 */
.L_x_30:
        /* <DEDUP_REMOVED lines=15> */
.L_x_45:


//--------------------- .text._Z4kMulPfS_S_i      --------------------------
	.section	.text._Z4kMulPfS_S_i,"ax",@progbits
	.align	128
        .global         _Z4kMulPfS_S_i
        .type           _Z4kMulPfS_S_i,@function
        .size           _Z4kMulPfS_S_i,(.L_x_46 - _Z4kMulPfS_S_i)
        .other          _Z4kMulPfS_S_i,@"STO_CUDA_ENTRY STV_DEFAULT"
_Z4kMulPfS_S_i:
.text._Z4kMulPfS_S_i:
        /* <DEDUP_REMOVED lines=14> */
.L_x_31:
[----:B---3--:R-:W-:-:S04]  /*00e0*/  IMAD.WIDE.U32 R2, R0, 0x4, R8 ;  /* 0x0000000400027825 */ /* 0x008fc800078e0008 */
[C---:B----4-:R-:W-:Y:S02]  /*00f0*/  IMAD.WIDE.U32 R4, R0.reuse, 0x4, R10 ;  /* 0x0000000400047825 */ /* 0x050fe400078e000a */
[----:B--2---:R-:W2:Y:S04]  /*0100*/  LDG.E R2, desc[UR6][R2.64] ;  /* 0x0000000602027981 */ /* 0x004ea8000c1e1900 */
[----:B------:R-:W2:Y:S01]  /*0110*/  LDG.E R5, desc[UR6][R4.64] ;  /* 0x0000000604057981 */ /* 0x000ea2000c1e1900 */
[C---:B01----:R-:W-:Y:S01]  /*0120*/  IMAD.WIDE.U32 R6, R0.reuse, 0x4, R12 ;  /* 0x0000000400067825 */ /* 0x043fe200078e000c */
[----:B------:R-:W-:-:S04]  /*0130*/  IADD3 R0, PT, PT, R0, UR4, RZ ;  /* 0x0000000400007c10 */ /* 0x000fc8000fffe0ff */
[----:B------:R-:W-:Y:S01]  /*0140*/  ISETP.GE.U32.AND P0, PT, R0, UR8, PT ;  /* 0x0000000800007c0c */ /* 0x000fe2000bf06070 */
[----:B--2---:R-:W-:-:S05]  /*0150*/  FMUL R15, R2, R5 ;  /* 0x00000005020f7220 */ /* 0x004fca0000400000 */
[----:B------:R1:W-:Y:S07]  /*0160*/  STG.E desc[UR6][R6.64], R15 ;  /* 0x0000000f06007986 */ /* 0x0003ee000c101906 */
[----:B------:R-:W-:Y:S05]  /*0170*/  @!P0 BRA `(.L_x_31) ;  /* 0xfffffffc00d88947 */ /* 0x000fea000383ffff */
[----:B------:R-:W-:Y:S05]  /*0180*/  EXIT ;  /* 0x000000000000794d */ /* 0x000fea0003800000 */
.L_x_32:
        /* <DEDUP_REMOVED lines=15> */
.L_x_46:


//--------------------- .text._Z4kAddPfS_S_i      --------------------------
	.section	.text._Z4kAddPfS_S_i,"ax",@progbits
	.align	128
        .global         _Z4kAddPfS_S_i
        .type           _Z4kAddPfS_S_i,@function
        .size           _Z4kAddPfS_S_i,(.L_x_47 - _Z4kAddPfS_S_i)
        .other          _Z4kAddPfS_S_i,@"STO_CUDA_ENTRY STV_DEFAULT"
_Z4kAddPfS_S_i:
.text._Z4kAddPfS_S_i:
        /* <DEDUP_REMOVED lines=14> */
.L_x_33:
[----:B---3--:R-:W-:-:S04]  /*00e0*/  IMAD.WIDE.U32 R2, R0, 0x4, R8 ;  /* 0x0000000400027825 */ /* 0x008fc800078e0008 */
[C---:B----4-:R-:W-:Y:S02]  /*00f0*/  IMAD.WIDE.U32 R4, R0.reuse, 0x4, R10 ;  /* 0x0000000400047825 */ /* 0x050fe400078e000a */
[----:B--2---:R-:W2:Y:S04]  /*0100*/  LDG.E R2, desc[UR6][R2.64] ;  /* 0x0000000602027981 */ /* 0x004ea8000c1e1900 */
[----:B------:R-:W2:Y:S01]  /*0110*/  LDG.E R5, desc[UR6][R4.64] ;  /* 0x0000000604057981 */ /* 0x000ea2000c1e1900 */
[C---:B01----:R-:W-:Y:S01]  /*0120*/  IMAD.WIDE.U32 R6, R0.reuse, 0x4, R12 ;  /* 0x0000000400067825 */ /* 0x043fe200078e000c */
[----:B------:R-:W-:-:S04]  /*0130*/  IADD3 R0, PT, PT, R0, UR4, RZ ;  /* 0x0000000400007c10 */ /* 0x000fc8000fffe0ff */
[----:B------:R-:W-:Y:S01]  /*0140*/  ISETP.GE.U32.AND P0, PT, R0, UR8, PT ;  /* 0x0000000800007c0c */ /* 0x000fe2000bf06070 */
[----:B--2---:R-:W-:-:S05]  /*0150*/  FADD R15, R2, R5 ;  /* 0x00000005020f7221 */ /* 0x004fca0000000000 */
[----:B------:R1:W-:Y:S07]  /*0160*/  STG.E desc[UR6][R6.64], R15 ;  /* 0x0000000f06007986 */ /* 0x0003ee000c101906 */
[----:B------:R-:W-:Y:S05]  /*0170*/  @!P0 BRA `(.L_x_33) ;  /* 0xfffffffc00d88947 */ /* 0x000fea000383ffff */
[----:B------:R-:W-:Y:S05]  /*0180*/  EXIT ;  /* 0x000000000000794d */ /* 0x000fea0003800000 */
.L_x_34:
        /* <DEDUP_REMOVED lines=15> */
.L_x_47:


//--------------------- .text._Z10kFill_withPffi  --------------------------
	.section	.text._Z10kFill_withPffi,"ax",@progbits
	.align	128
        .global         _Z10kFill_withPffi
        .type           _Z10kFill_withPffi,@function
        .size           _Z10kFill_withPffi,(.L_x_48 - _Z10kFill_withPffi)
        .other          _Z10kFill_withPffi,@"STO_CUDA_ENTRY STV_DEFAULT"
_Z10kFill_withPffi:
.text._Z10kFill_withPffi:
        /* <DEDUP_REMOVED lines=8> */
[----:B------:R-:W0:Y:S01]  /*0080*/  LDC R7, c[0x0][0x388] ;  /* 0x0000e200ff077b82 */ /* 0x000e220000000800 */
[----:B------:R-:W1:Y:S01]  /*0090*/  LDCU UR5, c[0x0][0x370] ;  /* 0x00006e00ff0577ac */ /* 0x000e620008000800 */
[----:B------:R-:W2:Y:S06]  /*00a0*/  LDCU.64 UR6, c[0x0][0x358] ;  /* 0x00006b00ff0677ac */ /* 0x000eac0008000a00 */
[----:B------:R-:W3:Y:S01]  /*00b0*/  LDC.64 R4, c[0x0][0x380] ;  /* 0x0000e000ff047b82 */ /* 0x000ee20000000a00 */
[----:B-1----:R-:W-:-:S12]  /*00c0*/  UIMAD UR4, UR4, UR5, URZ ;  /* 0x00000005040472a4 */ /* 0x002fd8000f8e02ff */
.L_x_35:
[C---:B---3--:R-:W-:Y:S01]  /*00d0*/  IMAD.WIDE.U32 R2, R0.reuse, 0x4, R4 ;  /* 0x0000000400027825 */ /* 0x048fe200078e0004 */
[----:B------:R-:W-:-:S04]  /*00e0*/  IADD3 R0, PT, PT, R0, UR4, RZ ;  /* 0x0000000400007c10 */ /* 0x000fc8000fffe0ff */
[----:B0-2---:R1:W-:Y:S01]  /*00f0*/  STG.E desc[UR6][R2.64], R7 ;  /* 0x0000000702007986 */ /* 0x0053e2000c101906 */
[----:B------:R-:W-:-:S13]  /*0100*/  ISETP.GE.U32.AND P0, PT, R0, UR8, PT ;  /* 0x0000000800007c0c */ /* 0x000fda000bf06070 */
[----:B-1----:R-:W-:Y:S05]  /*0110*/  @!P0 BRA `(.L_x_35) ;  /* 0xfffffffc00ec8947 */ /* 0x002fea000383ffff */
[----:B------:R-:W-:Y:S05]  /*0120*/  EXIT ;  /* 0x000000000000794d */ /* 0x000fea0003800000 */
.L_x_36:
        /* <DEDUP_REMOVED lines=13> */
.L_x_48:


//--------------------- .nv.shared.reserved.0     --------------------------
	.section	.nv.shared.reserved.0,"aw",@nobits
	.weak		__nv_reservedSMEM_offset_0_alias
	.size		__nv_reservedSMEM_offset_0_alias, 0, 64
	.other		__nv_reservedSMEM_offset_0_alias,@"STO_CUDA_RESERVED_SHARED STV_DEFAULT"
__nv_reservedSMEM_offset_0_alias:
	.zero		0
	.zero		64


//--------------------- .nv.constant0._Z10kScalarMulPffS_i --------------------------
	.section	.nv.constant0._Z10kScalarMulPffS_i,"a",@progbits
	.sectionflags	@""
	.align	4
.nv.constant0._Z10kScalarMulPffS_i:
	.zero		924


//--------------------- .nv.constant0._Z7kSquarePfS_i --------------------------
	.section	.nv.constant0._Z7kSquarePfS_i,"a",@progbits
	.sectionflags	@""
	.align	4
.nv.constant0._Z7kSquarePfS_i:
	.zero		916


//--------------------- .nv.constant0._Z4kLogPfS_i --------------------------
	.section	.nv.constant0._Z4kLogPfS_i,"a",@progbits
	.sectionflags	@""
	.align	4
.nv.constant0._Z4kLogPfS_i:
	.zero		916


//--------------------- .nv.constant0._Z5kSqrtPfS_i --------------------------
	.section	.nv.constant0._Z5kSqrtPfS_i,"a",@progbits
	.sectionflags	@""
	.align	4
.nv.constant0._Z5kSqrtPfS_i:
	.zero		916


//--------------------- .nv.constant0._Z4kExpPfS_i --------------------------
	.section	.nv.constant0._Z4kExpPfS_i,"a",@progbits
	.sectionflags	@""
	.align	4
.nv.constant0._Z4kExpPfS_i:
	.zero		916


//--------------------- .nv.constant0._Z4kDivPfS_S_i --------------------------
	.section	.nv.constant0._Z4kDivPfS_S_i,"a",@progbits
	.sectionflags	@""
	.align	4
.nv.constant0._Z4kDivPfS_S_i:
	.zero		924


//--------------------- .nv.constant0._Z4kSubPfS_S_i --------------------------
	.section	.nv.constant0._Z4kSubPfS_S_i,"a",@progbits
	.sectionflags	@""
	.align	4
.nv.constant0._Z4kSubPfS_S_i:
	.zero		924


//--------------------- .nv.constant0._Z4kMulPfS_S_i --------------------------
	.section	.nv.constant0._Z4kMulPfS_S_i,"a",@progbits
	.sectionflags	@""
	.align	4
.nv.constant0._Z4kMulPfS_S_i:
	.zero		924


//--------------------- .nv.constant0._Z4kAddPfS_S_i --------------------------
	.section	.nv.constant0._Z4kAddPfS_S_i,"a",@progbits
	.sectionflags	@""
	.align	4
.nv.constant0._Z4kAddPfS_S_i:
	.zero		924


//--------------------- .nv.constant0._Z10kFill_withPffi --------------------------
	.section	.nv.constant0._Z10kFill_withPffi,"a",@progbits
	.sectionflags	@""
	.align	4
.nv.constant0._Z10kFill_withPffi:
	.zero		912


//--------------------- SYMBOLS --------------------------

	.type		.nv.reservedSmem.offset0,@object
	.size		.nv.reservedSmem.offset0,0x4
